	.target	sm_90a

	.elftype	@"ET_EXEC"


//--------------------- .note.nv.tkinfo           --------------------------
	.section	.note.nv.tkinfo,"",@"SHT_NOTE"
	.sectionflags	@"SHF_NOTE_NV_TKINFO"
	.tkinfo
        /*0018*/ 	.word	0x00000002
        /*0030*/ 	.string	""
        /*0030*/ 	.string	"ptxas"
        /*0030*/ 	.string	"Cuda compilation tools, release 13.0, V13.0.88"
        /*0030*/ 	.string	"Build cuda_13.0.r13.0/compiler.36424714_0"
        /*0030*/ 	.string	"-arch sm_90a -m 64 "



//--------------------- .note.nv.cuinfo           --------------------------
	.section	.note.nv.cuinfo,"",@"SHT_NOTE"
	.sectionflags	@"SHF_NOTE_NV_CUINFO"
        /*0018*/ 	.short	0x0002
        /*001a*/ 	.short	0x005a
        /*001c*/ 	.short	0x0082
	.zero		2


//--------------------- .nv.info                  --------------------------
	.section	.nv.info,"",@"SHT_CUDA_INFO"
	.align	4


	//----- nvinfo : EIATTR_REGCOUNT
	.align		4
        /*0000*/ 	.byte	0x04, 0x2f
        /*0002*/ 	.short	(.L_15 - .L_14)
	.align		4
.L_14:
        /*0004*/ 	.word	index@(_ZN7cutlass13device_kernelINS_4gemm6kernel13GemmUniversalIN4cute5tupleIJiiiiEEENS1_10collective13CollectiveMmaINS1_34MainloopSm90TmaGmmaWarpSpecializedILi7ENS5_IJNS4_1CILi1EEESB_SB_EEENS1_35KernelTmaWarpSpecializedCooperativeEEENS5_IJNSA_ILi128EEESF_NSA_ILi64EEEEEENS_6half_tENS5_IJlSB_lEEESI_SJ_NS4_8TiledMMAINS4_8MMA_AtomIJNS4_4SM904GMMA26MMA_64x128x16_F32F16F16_SSILNSN_5MajorE0ELSP_0ELNSN_7ScaleInE1ELSQ_1EEEEEENS4_6LayoutINS5_IJNSA_ILi2EEESB_SB_EEENS5_IJSB_NSA_ILi0EEESW_EEEEENS5_IJNS4_10UnderscoreESZ_SZ_EEEEENS4_13SM90_TMA_LOADENS4_14ComposedLayoutINS4_7SwizzleILi3ELi4ELi3EEENS4_18smem_ptr_flag_bitsILi16EEENST_INS5_IJNSA_ILi8EEESG_EEENS5_IJSG_SB_EEEEEEEvNS4_8identityES12_S1C_vS1D_EENS_8epilogue10collective6detail29Sm90TmaWarpSpecializedAdapterINS1G_15DefaultEpilogueISI_SJ_SJ_NS1F_6thread17LinearCombinationISI_Li1EffLNS1K_9ScaleType4KindE0ELNS_15FloatRoundStyleE2ESI_EENS1_15EpilogueDefaultEEEEEvvEEEEvNT_6ParamsE)
        /*0008*/ 	.word	0x000000a8


	//----- nvinfo : EIATTR_FRAME_SIZE
	.align		4
.L_15:
        /*000c*/ 	.byte	0x04, 0x11
        /*000e*/ 	.short	(.L_17 - .L_16)
	.align		4
.L_16:
        /*0010*/ 	.word	index@(_ZN7cutlass13device_kernelINS_4gemm6kernel13GemmUniversalIN4cute5tupleIJiiiiEEENS1_10collective13CollectiveMmaINS1_34MainloopSm90TmaGmmaWarpSpecializedILi7ENS5_IJNS4_1CILi1EEESB_SB_EEENS1_35KernelTmaWarpSpecializedCooperativeEEENS5_IJNSA_ILi128EEESF_NSA_ILi64EEEEEENS_6half_tENS5_IJlSB_lEEESI_SJ_NS4_8TiledMMAINS4_8MMA_AtomIJNS4_4SM904GMMA26MMA_64x128x16_F32F16F16_SSILNSN_5MajorE0ELSP_0ELNSN_7ScaleInE1ELSQ_1EEEEEENS4_6LayoutINS5_IJNSA_ILi2EEESB_SB_EEENS5_IJSB_NSA_ILi0EEESW_EEEEENS5_IJNS4_10UnderscoreESZ_SZ_EEEEENS4_13SM90_TMA_LOADENS4_14ComposedLayoutINS4_7SwizzleILi3ELi4ELi3EEENS4_18smem_ptr_flag_bitsILi16EEENST_INS5_IJNSA_ILi8EEESG_EEENS5_IJSG_SB_EEEEEEEvNS4_8identityES12_S1C_vS1D_EENS_8epilogue10collective6detail29Sm90TmaWarpSpecializedAdapterINS1G_15DefaultEpilogueISI_SJ_SJ_NS1F_6thread17LinearCombinationISI_Li1EffLNS1K_9ScaleType4KindE0ELNS_15FloatRoundStyleE2ESI_EENS1_15EpilogueDefaultEEEEEvvEEEEvNT_6ParamsE)
        /*0014*/ 	.word	0x00000000


	//----- nvinfo : EIATTR_MIN_STACK_SIZE
	.align		4
.L_17:
        /*0018*/ 	.byte	0x04, 0x12
        /*001a*/ 	.short	(.L_19 - .L_18)
	.align		4
.L_18:
        /*001c*/ 	.word	index@(_ZN7cutlass13device_kernelINS_4gemm6kernel13GemmUniversalIN4cute5tupleIJiiiiEEENS1_10collective13CollectiveMmaINS1_34MainloopSm90TmaGmmaWarpSpecializedILi7ENS5_IJNS4_1CILi1EEESB_SB_EEENS1_35KernelTmaWarpSpecializedCooperativeEEENS5_IJNSA_ILi128EEESF_NSA_ILi64EEEEEENS_6half_tENS5_IJlSB_lEEESI_SJ_NS4_8TiledMMAINS4_8MMA_AtomIJNS4_4SM904GMMA26MMA_64x128x16_F32F16F16_SSILNSN_5MajorE0ELSP_0ELNSN_7ScaleInE1ELSQ_1EEEEEENS4_6LayoutINS5_IJNSA_ILi2EEESB_SB_EEENS5_IJSB_NSA_ILi0EEESW_EEEEENS5_IJNS4_10UnderscoreESZ_SZ_EEEEENS4_13SM90_TMA_LOADENS4_14ComposedLayoutINS4_7SwizzleILi3ELi4ELi3EEENS4_18smem_ptr_flag_bitsILi16EEENST_INS5_IJNSA_ILi8EEESG_EEENS5_IJSG_SB_EEEEEEEvNS4_8identityES12_S1C_vS1D_EENS_8epilogue10collective6detail29Sm90TmaWarpSpecializedAdapterINS1G_15DefaultEpilogueISI_SJ_SJ_NS1F_6thread17LinearCombinationISI_Li1EffLNS1K_9ScaleType4KindE0ELNS_15FloatRoundStyleE2ESI_EENS1_15EpilogueDefaultEEEEEvvEEEEvNT_6ParamsE)
        /*0020*/ 	.word	0x00000000
.L_19:


//--------------------- .nv.compat                --------------------------
	.section	.nv.compat,"",@"SHT_CUDA_COMPAT_INFO"
	.align	4
        /*0000*/ 	.byte	0x02, 0x09, 0x01, 0x00, 0x02, 0x02, 0x04, 0x00, 0x02, 0x05, 0x05, 0x00, 0x03, 0x07, 0x01, 0x01
        /*0010*/ 	.byte	0x02, 0x03, 0x01, 0x00, 0x02, 0x06, 0x01, 0x00, 0x04, 0x0b, 0x08, 0x00, 0x00, 0x00, 0x00, 0x00
        /*0020*/ 	.byte	0x00, 0x00, 0x00, 0x00


//--------------------- .nv.info._ZN7cutlass13device_kernelINS_4gemm6kernel13GemmUniversalIN4cute5tupleIJiiiiEEENS1_10collective13CollectiveMmaINS1_34MainloopSm90TmaGmmaWarpSpecializedILi7ENS5_IJNS4_1CILi1EEESB_SB_EEENS1_35KernelTmaWarpSpecializedCooperativeEEENS5_IJNSA_ILi128EEESF_NSA_ILi64EEEEEENS_6half_tENS5_IJlSB_lEEESI_SJ_NS4_8TiledMMAINS4_8MMA_AtomIJNS4_4SM904GMMA26MMA_64x128x16_F32F16F16_SSILNSN_5MajorE0ELSP_0ELNSN_7ScaleInE1ELSQ_1EEEEEENS4_6LayoutINS5_IJNSA_ILi2EEESB_SB_EEENS5_IJSB_NSA_ILi0EEESW_EEEEENS5_IJNS4_10UnderscoreESZ_SZ_EEEEENS4_13SM90_TMA_LOADENS4_14ComposedLayoutINS4_7SwizzleILi3ELi4ELi3EEENS4_18smem_ptr_flag_bitsILi16EEENST_INS5_IJNSA_ILi8EEESG_EEENS5_IJSG_SB_EEEEEEEvNS4_8identityES12_S1C_vS1D_EENS_8epilogue10collective6detail29Sm90TmaWarpSpecializedAdapterINS1G_15DefaultEpilogueISI_SJ_SJ_NS1F_6thread17LinearCombinationISI_Li1EffLNS1K_9ScaleType4KindE0ELNS_15FloatRoundStyleE2ESI_EENS1_15EpilogueDefaultEEEEEvvEEEEvNT_6ParamsE --------------------------
	.section	.nv.info._ZN7cutlass13device_kernelINS_4gemm6kernel13GemmUniversalIN4cute5tupleIJiiiiEEENS1_10collective13CollectiveMmaINS1_34MainloopSm90TmaGmmaWarpSpecializedILi7ENS5_IJNS4_1CILi1EEESB_SB_EEENS1_35KernelTmaWarpSpecializedCooperativeEEENS5_IJNSA_ILi128EEESF_NSA_ILi64EEEEEENS_6half_tENS5_IJlSB_lEEESI_SJ_NS4_8TiledMMAINS4_8MMA_AtomIJNS4_4SM904GMMA26MMA_64x128x16_F32F16F16_SSILNSN_5MajorE0ELSP_0ELNSN_7ScaleInE1ELSQ_1EEEEEENS4_6LayoutINS5_IJNSA_ILi2EEESB_SB_EEENS5_IJSB_NSA_ILi0EEESW_EEEEENS5_IJNS4_10UnderscoreESZ_SZ_EEEEENS4_13SM90_TMA_LOADENS4_14ComposedLayoutINS4_7SwizzleILi3ELi4ELi3EEENS4_18smem_ptr_flag_bitsILi16EEENST_INS5_IJNSA_ILi8EEESG_EEENS5_IJSG_SB_EEEEEEEvNS4_8identityES12_S1C_vS1D_EENS_8epilogue10collective6detail29Sm90TmaWarpSpecializedAdapterINS1G_15DefaultEpilogueISI_SJ_SJ_NS1F_6thread17LinearCombinationISI_Li1EffLNS1K_9ScaleType4KindE0ELNS_15FloatRoundStyleE2ESI_EENS1_15EpilogueDefaultEEEEEvvEEEEvNT_6ParamsE,"",@"SHT_CUDA_INFO"
	.sectionflags	@""
	.align	4


	//----- nvinfo : EIATTR_CUDA_API_VERSION
	.align		4
        /*0000*/ 	.byte	0x04, 0x37
        /*0002*/ 	.short	(.L_21 - .L_20)
.L_20:
        /*0004*/ 	.word	0x00000082


	//----- nvinfo : EIATTR_KPARAM_INFO
	.align		4
.L_21:
        /*0008*/ 	.byte	0x04, 0x17
        /*000a*/ 	.short	(.L_23 - .L_22)
.L_22:
        /*000c*/ 	.word	0x00000000
        /*0010*/ 	.short	0x0000
        /*0012*/ 	.short	0x0070
        /*0014*/ 	.byte	0x00, 0xf0, 0x01, 0x10


	//----- nvinfo : EIATTR_SPARSE_MMA_MASK
	.align		4
.L_23:
        /*0018*/ 	.byte	0x03, 0x50
        /*001a*/ 	.short	0x0000


	//----- nvinfo : EIATTR_MAXREG_COUNT
	.align		4
        /*001c*/ 	.byte	0x03, 0x1b
        /*001e*/ 	.short	0x00a8


	//----- nvinfo : EIATTR_NUM_BARRIERS
	.align		4
        /*0020*/ 	.byte	0x02, 0x4c
        /*0022*/ 	.byte	0x01
	.zero		1


	//----- nvinfo : EIATTR_EXTERNS
	.align		4
        /*0024*/ 	.byte	0x04, 0x0f
        /*0026*/ 	.short	(.L_25 - .L_24)


	//   ....[0]....
	.align		4
.L_24:
        /*0028*/ 	.word	index@(__assertfail)


	//----- nvinfo : EIATTR_MERCURY_ISA_VERSION
	.align		4
.L_25:
        /*002c*/ 	.byte	0x03, 0x5f
        /*002e*/ 	.short	0x0101


	//----- nvinfo : EIATTR_INT_WARP_WIDE_INSTR_OFFSETS
	.align		4
        /*0030*/ 	.byte	0x04, 0x31
        /*0032*/ 	.short	(.L_27 - .L_26)


	//   ....[0]....
.L_26:
        /*0034*/ 	.word	0x00000450


	//   ....[1]....
        /*0038*/ 	.word	0x00000460


	//   ....[2]....
        /*003c*/ 	.word	0x00000520


	//----- nvinfo : EIATTR_COOP_GROUP_MASK_REGIDS
	.align		4
.L_27:
        /*0040*/ 	.byte	0x04, 0x29
        /*0042*/ 	.short	(.L_29 - .L_28)


	//   ....[0]....
.L_28:
        /*0044*/ 	.word	0xffffffff


	//   ....[1]....
        /*0048*/ 	.word	0xffffffff


	//   ....[2]....
        /*004c*/ 	.word	0xffffffff


	//   ....[3]....
        /*0050*/ 	.word	0xffffffff


	//   ....[4]....
        /*0054*/ 	.word	0xffffffff


	//----- nvinfo : EIATTR_COOP_GROUP_INSTR_OFFSETS
	.align		4
.L_29:
        /*0058*/ 	.byte	0x04, 0x28
        /*005a*/ 	.short	(.L_31 - .L_30)


	//   ....[0]....
.L_30:
        /*005c*/ 	.word	0x00000060


	//   ....[1]....
        /*0060*/ 	.word	0x00000070


	//   ....[2]....
        /*0064*/ 	.word	0x00000130


	//   ....[3]....
        /*0068*/ 	.word	0x00000320


	//   ....[4]....
        /*006c*/ 	.word	0x00001220


	//----- nvinfo : EIATTR_REG_RECONFIG
	.align		4
.L_31:
        /*0070*/ 	.byte	0x01, 0x54
	.zero		2


	//----- nvinfo : EIATTR_SYSCALL_OFFSETS
	.align		4
        /*0074*/ 	.byte	0x04, 0x46
        /*0076*/ 	.short	(.L_33 - .L_32)


	//   ....[0]....
.L_32:
        /*0078*/ 	.word	0x00001410


	//----- nvinfo : EIATTR_MBARRIER_INSTR_OFFSETS
	.align		4
.L_33:
        /*007c*/ 	.byte	0x04, 0x39
        /*007e*/ 	.short	(.L_35 - .L_34)


	//   ....[0]....
.L_34:
        /*0080*/ 	.word	0x00000230
        /*0084*/ 	.word	0x000000ff
        /*0088*/ 	.word	0x00000000
        /*008c*/ 	.short	0x0100
        /*008e*/ 	.byte	0x08
	.zero		1


	//   ....[1]....
        /*0090*/ 	.word	0x00000240
        /*0094*/ 	.word	0x000000ff
        /*0098*/ 	.word	0x00000038
        /*009c*/ 	.short	0x0100
        /*009e*/ 	.byte	0x08
	.zero		1


	//   ....[2]....
        /*00a0*/ 	.word	0x00000250
        /*00a4*/ 	.word	0x000000ff
        /*00a8*/ 	.word	0x00000008
        /*00ac*/ 	.short	0x0100
        /*00ae*/ 	.byte	0x08
	.zero		1


	//   ....[3]....
        /*00b0*/ 	.word	0x00000260
        /*00b4*/ 	.word	0x000000ff
        /*00b8*/ 	.word	0x00000040
        /*00bc*/ 	.short	0x0100
        /*00be*/ 	.byte	0x08
	.zero		1


	//   ....[4]....
        /*00c0*/ 	.word	0x00000270
        /*00c4*/ 	.word	0x000000ff
        /*00c8*/ 	.word	0x00000010
        /*00cc*/ 	.short	0x0100
        /*00ce*/ 	.byte	0x08
	.zero		1


	//   ....[5]....
        /*00d0*/ 	.word	0x00000280
        /*00d4*/ 	.word	0x000000ff
        /*00d8*/ 	.word	0x00000048
        /*00dc*/ 	.short	0x0100
        /*00de*/ 	.byte	0x08
	.zero		1


	//   ....[6]....
        /*00e0*/ 	.word	0x00000290
        /*00e4*/ 	.word	0x000000ff
        /*00e8*/ 	.word	0x00000018
        /*00ec*/ 	.short	0x0100
        /*00ee*/ 	.byte	0x08
	.zero		1


	//   ....[7]....
        /*00f0*/ 	.word	0x000002a0
        /*00f4*/ 	.word	0x000000ff
        /*00f8*/ 	.word	0x00000050
        /*00fc*/ 	.short	0x0100
        /*00fe*/ 	.byte	0x08
	.zero		1


	//   ....[8]....
        /*0100*/ 	.word	0x000002b0
        /*0104*/ 	.word	0x000000ff
        /*0108*/ 	.word	0x00000020
        /*010c*/ 	.short	0x0100
        /*010e*/ 	.byte	0x08
	.zero		1


	//   ....[9]....
        /*0110*/ 	.word	0x000002c0
        /*0114*/ 	.word	0x000000ff
        /*0118*/ 	.word	0x00000058
        /*011c*/ 	.short	0x0100
        /*011e*/ 	.byte	0x08
	.zero		1


	//   ....[10]....
        /*0120*/ 	.word	0x000002d0
        /*0124*/ 	.word	0x000000ff
        /*0128*/ 	.word	0x00000028
        /*012c*/ 	.short	0x0100
        /*012e*/ 	.byte	0x08
	.zero		1


	//   ....[11]....
        /*0130*/ 	.word	0x000002e0
        /*0134*/ 	.word	0x000000ff
        /*0138*/ 	.word	0x00000060
        /*013c*/ 	.short	0x0100
        /*013e*/ 	.byte	0x08
	.zero		1


	//   ....[12]....
        /*0140*/ 	.word	0x000002f0
        /*0144*/ 	.word	0x000000ff
        /*0148*/ 	.word	0x00000030
        /*014c*/ 	.short	0x0100
        /*014e*/ 	.byte	0x08
	.zero		1


	//   ....[13]....
        /*0150*/ 	.word	0x00000300
        /*0154*/ 	.word	0x000000ff
        /*0158*/ 	.word	0x00000068
        /*015c*/ 	.short	0x0100
        /*015e*/ 	.byte	0x08
	.zero		1


	//   ....[14]....
        /*0160*/ 	.word	0x000005a0
        /*0164*/ 	.word	0x000000ff
        /*0168*/ 	.word	0x00000080
        /*016c*/ 	.short	0x0100
        /*016e*/ 	.byte	0x08
	.zero		1


	//   ....[15]....
        /*0170*/ 	.word	0x00000620
        /*0174*/ 	.word	0x000000ff
        /*0178*/ 	.word	0x00000088
        /*017c*/ 	.short	0x0100
        /*017e*/ 	.byte	0x08
	.zero		1


	//   ....[16]....
        /*0180*/ 	.word	0x00001490
        /*0184*/ 	.word	0x00000003
        /*0188*/ 	.word	0x00000000
        /*018c*/ 	.short	0x010a
        /*018e*/ 	.byte	0x3f
	.zero		1


	//   ....[17]....
        /*0190*/ 	.word	0x000014f0
        /*0194*/ 	.word	0x00000003
        /*0198*/ 	.word	0x00000000
        /*019c*/ 	.short	0x010a
        /*019e*/ 	.byte	0x3f
	.zero		1


	//   ....[18]....
        /*01a0*/ 	.word	0x00001840
        /*01a4*/ 	.word	0x000000ff
        /*01a8*/ 	.word	0x00000000
        /*01ac*/ 	.short	0x010a
        /*01ae*/ 	.byte	0x07
	.zero		1


	//   ....[19]....
        /*01b0*/ 	.word	0x00001880
        /*01b4*/ 	.word	0x000000ff
        /*01b8*/ 	.word	0x00000000
        /*01bc*/ 	.short	0x010a
        /*01be*/ 	.byte	0x07
	.zero		1


	//   ....[20]....
        /*01c0*/ 	.word	0x00001ae0
        /*01c4*/ 	.word	0x000000ff
        /*01c8*/ 	.word	0x00000000
        /*01cc*/ 	.short	0x0101
        /*01ce*/ 	.byte	0x07
	.zero		1


	//   ....[21]....
        /*01d0*/ 	.word	0x00001ce0
        /*01d4*/ 	.word	0x000000ff
        /*01d8*/ 	.word	0x00000000
        /*01dc*/ 	.short	0x0101
        /*01de*/ 	.byte	0x04
	.zero		1


	//   ....[22]....
        /*01e0*/ 	.word	0x00006ee0
        /*01e4*/ 	.word	0x0000000e
        /*01e8*/ 	.word	0x00000038
        /*01ec*/ 	.short	0x010a
        /*01ee*/ 	.byte	0x3f
	.zero		1


	//   ....[23]....
        /*01f0*/ 	.word	0x000072b0
        /*01f4*/ 	.word	0x00000006
        /*01f8*/ 	.word	0x00000088
        /*01fc*/ 	.short	0x0101
        /*01fe*/ 	.byte	0x3f
	.zero		1


	//   ....[24]....
        /*0200*/ 	.word	0x00007990
        /*0204*/ 	.word	0x00000007
        /*0208*/ 	.word	0x00000000
        /*020c*/ 	.short	0x010a
        /*020e*/ 	.byte	0x3f
	.zero		1


	//   ....[25]....
        /*0210*/ 	.word	0x00007a10
        /*0214*/ 	.word	0x00000009
        /*0218*/ 	.word	0x00000000
        /*021c*/ 	.short	0x010a
        /*021e*/ 	.byte	0x3f
	.zero		1


	//   ....[26]....
        /*0220*/ 	.word	0x00007aa0
        /*0224*/ 	.word	0x00000006
        /*0228*/ 	.word	0x00000000
        /*022c*/ 	.short	0x010a
        /*022e*/ 	.byte	0x3f
	.zero		1


	//   ....[27]....
        /*0230*/ 	.word	0x00007b30
        /*0234*/ 	.word	0x00000009
        /*0238*/ 	.word	0x00000000
        /*023c*/ 	.short	0x010a
        /*023e*/ 	.byte	0x3f
	.zero		1


	//   ....[28]....
        /*0240*/ 	.word	0x00007bc0
        /*0244*/ 	.word	0x00000006
        /*0248*/ 	.word	0x00000000
        /*024c*/ 	.short	0x010a
        /*024e*/ 	.byte	0x3f
	.zero		1


	//   ....[29]....
        /*0250*/ 	.word	0x00007c50
        /*0254*/ 	.word	0x00000009
        /*0258*/ 	.word	0x00000000
        /*025c*/ 	.short	0x010a
        /*025e*/ 	.byte	0x3f
	.zero		1


	//   ....[30]....
        /*0260*/ 	.word	0x00007ce0
        /*0264*/ 	.word	0x00000003
        /*0268*/ 	.word	0x00000000
        /*026c*/ 	.short	0x010a
        /*026e*/ 	.byte	0x3f
	.zero		1


	//   ....[31]....
        /*0270*/ 	.word	0x00007d40
        /*0274*/ 	.word	0x00000003
        /*0278*/ 	.word	0x00000000
        /*027c*/ 	.short	0x010a
        /*027e*/ 	.byte	0x3f
	.zero		1


	//   ....[32]....
        /*0280*/ 	.word	0x00007da0
        /*0284*/ 	.word	0x00000004
        /*0288*/ 	.word	0x00000000
        /*028c*/ 	.short	0x010a
        /*028e*/ 	.byte	0x3f
	.zero		1


	//   ....[33]....
        /*0290*/ 	.word	0x00007e70
        /*0294*/ 	.word	0x0000000e
        /*0298*/ 	.word	0x00000038
        /*029c*/ 	.short	0x010a
        /*029e*/ 	.byte	0x3f
	.zero		1


	//   ....[34]....
        /*02a0*/ 	.word	0x00007f40
        /*02a4*/ 	.word	0x00000007
        /*02a8*/ 	.word	0x00000000
        /*02ac*/ 	.short	0x010a
        /*02ae*/ 	.byte	0x3f
	.zero		1


	//   ....[35]....
        /*02b0*/ 	.word	0x00007f90
        /*02b4*/ 	.word	0x00000009
        /*02b8*/ 	.word	0x00000000
        /*02bc*/ 	.short	0x010a
        /*02be*/ 	.byte	0x3f
	.zero		1


	//   ....[36]....
        /*02c0*/ 	.word	0x00007fe0
        /*02c4*/ 	.word	0x00000006
        /*02c8*/ 	.word	0x00000000
        /*02cc*/ 	.short	0x010a
        /*02ce*/ 	.byte	0x3f
	.zero		1


	//   ....[37]....
        /*02d0*/ 	.word	0x00008030
        /*02d4*/ 	.word	0x00000009
        /*02d8*/ 	.word	0x00000000
        /*02dc*/ 	.short	0x010a
        /*02de*/ 	.byte	0x3f
	.zero		1


	//   ....[38]....
        /*02e0*/ 	.word	0x00008080
        /*02e4*/ 	.word	0x00000006
        /*02e8*/ 	.word	0x00000000
        /*02ec*/ 	.short	0x010a
        /*02ee*/ 	.byte	0x3f
	.zero		1


	//   ....[39]....
        /*02f0*/ 	.word	0x000080d0
        /*02f4*/ 	.word	0x00000009
        /*02f8*/ 	.word	0x00000000
        /*02fc*/ 	.short	0x010a
        /*02fe*/ 	.byte	0x3f
	.zero		1


	//----- nvinfo : EIATTR_NUM_MBARRIERS
	.align		4
.L_35:
        /*0300*/ 	.byte	0x03, 0x38
        /*0302*/ 	.short	0x0010


	//----- nvinfo : EIATTR_EXIT_INSTR_OFFSETS
	.align		4
        /*0304*/ 	.byte	0x04, 0x1c
        /*0306*/ 	.short	(.L_37 - .L_36)


	//   ....[0]....
.L_36:
        /*0308*/ 	.word	0x000006c0


	//   ....[1]....
        /*030c*/ 	.word	0x00000f80


	//   ....[2]....
        /*0310*/ 	.word	0x000065c0


	//   ....[3]....
        /*0314*/ 	.word	0x00006bf0


	//   ....[4]....
        /*0318*/ 	.word	0x00007d30


	//----- nvinfo : EIATTR_MAX_THREADS
	.align		4
.L_37:
        /*031c*/ 	.byte	0x04, 0x05
        /*031e*/ 	.short	(.L_39 - .L_38)
.L_38:
        /*0320*/ 	.word	0x00000180
        /*0324*/ 	.word	0x00000001
        /*0328*/ 	.word	0x00000001


	//----- nvinfo : EIATTR_CRS_STACK_SIZE
	.align		4
.L_39:
        /*032c*/ 	.byte	0x04, 0x1e
        /*032e*/ 	.short	(.L_41 - .L_40)
.L_40:
        /*0330*/ 	.word	0x00000000


	//----- nvinfo : EIATTR_CBANK_PARAM_SIZE
	.align		4
.L_41:
        /*0334*/ 	.byte	0x03, 0x19
        /*0336*/ 	.short	0x0470


	//----- nvinfo : EIATTR_PARAM_CBANK
	.align		4
        /*0338*/ 	.byte	0x04, 0x0a
        /*033a*/ 	.short	(.L_43 - .L_42)
	.align		4
.L_42:
        /*033c*/ 	.word	index@(.nv.constant0._ZN7cutlass13device_kernelINS_4gemm6kernel13GemmUniversalIN4cute5tupleIJiiiiEEENS1_10collective13CollectiveMmaINS1_34MainloopSm90TmaGmmaWarpSpecializedILi7ENS5_IJNS4_1CILi1EEESB_SB_EEENS1_35KernelTmaWarpSpecializedCooperativeEEENS5_IJNSA_ILi128EEESF_NSA_ILi64EEEEEENS_6half_tENS5_IJlSB_lEEESI_SJ_NS4_8TiledMMAINS4_8MMA_AtomIJNS4_4SM904GMMA26MMA_64x128x16_F32F16F16_SSILNSN_5MajorE0ELSP_0ELNSN_7ScaleInE1ELSQ_1EEEEEENS4_6LayoutINS5_IJNSA_ILi2EEESB_SB_EEENS5_IJSB_NSA_ILi0EEESW_EEEEENS5_IJNS4_10UnderscoreESZ_SZ_EEEEENS4_13SM90_TMA_LOADENS4_14ComposedLayoutINS4_7SwizzleILi3ELi4ELi3EEENS4_18smem_ptr_flag_bitsILi16EEENST_INS5_IJNSA_ILi8EEESG_EEENS5_IJSG_SB_EEEEEEEvNS4_8identityES12_S1C_vS1D_EENS_8epilogue10collective6detail29Sm90TmaWarpSpecializedAdapterINS1G_15DefaultEpilogueISI_SJ_SJ_NS1F_6thread17LinearCombinationISI_Li1EffLNS1K_9ScaleType4KindE0ELNS_15FloatRoundStyleE2ESI_EENS1_15EpilogueDefaultEEEEEvvEEEEvNT_6ParamsE)
        /*0340*/ 	.short	0x0210
        /*0342*/ 	.short	0x0470


	//----- nvinfo : EIATTR_SW_WAR
	.align		4
.L_43:
        /*0344*/ 	.byte	0x04, 0x36
        /*0346*/ 	.short	(.L_45 - .L_44)
.L_44:
        /*0348*/ 	.word	0x00000008
.L_45:


//--------------------- .nv.callgraph             --------------------------
	.section	.nv.callgraph,"",@"SHT_CUDA_CALLGRAPH"
	.align	4
	.sectionentsize	8
	.align		4
        /*0000*/ 	.word	0x00000000
	.align		4
        /*0004*/ 	.word	0xffffffff
	.align		4
        /*0008*/ 	.word	index@(_ZN7cutlass13device_kernelINS_4gemm6kernel13GemmUniversalIN4cute5tupleIJiiiiEEENS1_10collective13CollectiveMmaINS1_34MainloopSm90TmaGmmaWarpSpecializedILi7ENS5_IJNS4_1CILi1EEESB_SB_EEENS1_35KernelTmaWarpSpecializedCooperativeEEENS5_IJNSA_ILi128EEESF_NSA_ILi64EEEEEENS_6half_tENS5_IJlSB_lEEESI_SJ_NS4_8TiledMMAINS4_8MMA_AtomIJNS4_4SM904GMMA26MMA_64x128x16_F32F16F16_SSILNSN_5MajorE0ELSP_0ELNSN_7ScaleInE1ELSQ_1EEEEEENS4_6LayoutINS5_IJNSA_ILi2EEESB_SB_EEENS5_IJSB_NSA_ILi0EEESW_EEEEENS5_IJNS4_10UnderscoreESZ_SZ_EEEEENS4_13SM90_TMA_LOADENS4_14ComposedLayoutINS4_7SwizzleILi3ELi4ELi3EEENS4_18smem_ptr_flag_bitsILi16EEENST_INS5_IJNSA_ILi8EEESG_EEENS5_IJSG_SB_EEEEEEEvNS4_8identityES12_S1C_vS1D_EENS_8epilogue10collective6detail29Sm90TmaWarpSpecializedAdapterINS1G_15DefaultEpilogueISI_SJ_SJ_NS1F_6thread17LinearCombinationISI_Li1EffLNS1K_9ScaleType4KindE0ELNS_15FloatRoundStyleE2ESI_EENS1_15EpilogueDefaultEEEEEvvEEEEvNT_6ParamsE)
	.align		4
        /*000c*/ 	.word	index@(__assertfail)
	.align		4
        /*0010*/ 	.word	0x00000000
	.align		4
        /*0014*/ 	.word	0xfffffffe
	.align		4
        /*0018*/ 	.word	0x00000000
	.align		4
        /*001c*/ 	.word	0xfffffffd
	.align		4
        /*0020*/ 	.word	0x00000000
	.align		4
        /*0024*/ 	.word	0xfffffffc


//--------------------- .nv.constant4             --------------------------
	.section	.nv.constant4,"a",@progbits
	.align	8
	.align		8
.nv.constant4:
        /*0000*/ 	.dword	__assertfail
	.align		8
        /*0008*/ 	.dword	__unnamed_1
	.align		8
        /*0010*/ 	.dword	_ZN39_INTERNAL_d4d38f5d_4_k_cu_c938fcea_24514cuda3std3__45__cpo5beginE
	.align		8
        /*0018*/ 	.dword	_ZN39_INTERNAL_d4d38f5d_4_k_cu_c938fcea_24514cuda3std3__45__cpo3endE
	.align		8
        /*0020*/ 	.dword	_ZN39_INTERNAL_d4d38f5d_4_k_cu_c938fcea_24514cuda3std3__45__cpo6cbeginE
	.align		8
        /*0028*/ 	.dword	_ZN39_INTERNAL_d4d38f5d_4_k_cu_c938fcea_24514cuda3std3__45__cpo4cendE
	.align		8
        /*0030*/ 	.dword	_ZN39_INTERNAL_d4d38f5d_4_k_cu_c938fcea_24514cuda3std3__441_GLOBAL__N__d4d38f5d_4_k_cu_c938fcea_24516ignoreE
	.align		8
        /*0038*/ 	.dword	_ZN39_INTERNAL_d4d38f5d_4_k_cu_c938fcea_24514cuda3std3__419piecewise_constructE
	.align		8
        /*0040*/ 	.dword	_ZN39_INTERNAL_d4d38f5d_4_k_cu_c938fcea_24514cuda3std3__48in_placeE
	.align		8
        /*0048*/ 	.dword	_ZN39_INTERNAL_d4d38f5d_4_k_cu_c938fcea_24514cuda3std6ranges3__45__cpo4swapE
	.align		8
        /*0050*/ 	.dword	_ZN39_INTERNAL_d4d38f5d_4_k_cu_c938fcea_24514cuda3std6ranges3__45__cpo9iter_moveE
	.align		8
        /*0058*/ 	.dword	_ZN39_INTERNAL_d4d38f5d_4_k_cu_c938fcea_24514cute7productE
	.align		8
        /*0060*/ 	.dword	_ZN39_INTERNAL_d4d38f5d_4_k_cu_c938fcea_24514cute1_E
	.align		8
        /*0068*/ 	.dword	$str$22
	.align		8
        /*0070*/ 	.dword	$str$23


//--------------------- .text._ZN7cutlass13device_kernelINS_4gemm6kernel13GemmUniversalIN4cute5tupleIJiiiiEEENS1_10collective13CollectiveMmaINS1_34MainloopSm90TmaGmmaWarpSpecializedILi7ENS5_IJNS4_1CILi1EEESB_SB_EEENS1_35KernelTmaWarpSpecializedCooperativeEEENS5_IJNSA_ILi128EEESF_NSA_ILi64EEEEEENS_6half_tENS5_IJlSB_lEEESI_SJ_NS4_8TiledMMAINS4_8MMA_AtomIJNS4_4SM904GMMA26MMA_64x128x16_F32F16F16_SSILNSN_5MajorE0ELSP_0ELNSN_7ScaleInE1ELSQ_1EEEEEENS4_6LayoutINS5_IJNSA_ILi2EEESB_SB_EEENS5_IJSB_NSA_ILi0EEESW_EEEEENS5_IJNS4_10UnderscoreESZ_SZ_EEEEENS4_13SM90_TMA_LOADENS4_14ComposedLayoutINS4_7SwizzleILi3ELi4ELi3EEENS4_18smem_ptr_flag_bitsILi16EEENST_INS5_IJNSA_ILi8EEESG_EEENS5_IJSG_SB_EEEEEEEvNS4_8identityES12_S1C_vS1D_EENS_8epilogue10collective6detail29Sm90TmaWarpSpecializedAdapterINS1G_15DefaultEpilogueISI_SJ_SJ_NS1F_6thread17LinearCombinationISI_Li1EffLNS1K_9ScaleType4KindE0ELNS_15FloatRoundStyleE2ESI_EENS1_15EpilogueDefaultEEEEEvvEEEEvNT_6ParamsE --------------------------
	.section	.text._ZN7cutlass13device_kernelINS_4gemm6kernel13GemmUniversalIN4cute5tupleIJiiiiEEENS1_10collective13CollectiveMmaINS1_34MainloopSm90TmaGmmaWarpSpecializedILi7ENS5_IJNS4_1CILi1EEESB_SB_EEENS1_35KernelTmaWarpSpecializedCooperativeEEENS5_IJNSA_ILi128EEESF_NSA_ILi64EEEEEENS_6half_tENS5_IJlSB_lEEESI_SJ_NS4_8TiledMMAINS4_8MMA_AtomIJNS4_4SM904GMMA26MMA_64x128x16_F32F16F16_SSILNSN_5MajorE0ELSP_0ELNSN_7ScaleInE1ELSQ_1EEEEEENS4_6LayoutINS5_IJNSA_ILi2EEESB_SB_EEENS5_IJSB_NSA_ILi0EEESW_EEEEENS5_IJNS4_10UnderscoreESZ_SZ_EEEEENS4_13SM90_TMA_LOADENS4_14ComposedLayoutINS4_7SwizzleILi3ELi4ELi3EEENS4_18smem_ptr_flag_bitsILi16EEENST_INS5_IJNSA_ILi8EEESG_EEENS5_IJSG_SB_EEEEEEEvNS4_8identityES12_S1C_vS1D_EENS_8epilogue10collective6detail29Sm90TmaWarpSpecializedAdapterINS1G_15DefaultEpilogueISI_SJ_SJ_NS1F_6thread17LinearCombinationISI_Li1EffLNS1K_9ScaleType4KindE0ELNS_15FloatRoundStyleE2ESI_EENS1_15EpilogueDefaultEEEEEvvEEEEvNT_6ParamsE,"ax",@progbits
	.align	128
.text._ZN7cutlass13device_kernelINS_4gemm6kernel13GemmUniversalIN4cute5tupleIJiiiiEEENS1_10collective13CollectiveMmaINS1_34MainloopSm90TmaGmmaWarpSpecializedILi7ENS5_IJNS4_1CILi1EEESB_SB_EEENS1_35KernelTmaWarpSpecializedCooperativeEEENS5_IJNSA_ILi128EEESF_NSA_ILi64EEEEEENS_6half_tENS5_IJlSB_lEEESI_SJ_NS4_8TiledMMAINS4_8MMA_AtomIJNS4_4SM904GMMA26MMA_64x128x16_F32F16F16_SSILNSN_5MajorE0ELSP_0ELNSN_7ScaleInE1ELSQ_1EEEEEENS4_6LayoutINS5_IJNSA_ILi2EEESB_SB_EEENS5_IJSB_NSA_ILi0EEESW_EEEEENS5_IJNS4_10UnderscoreESZ_SZ_EEEEENS4_13SM90_TMA_LOADENS4_14ComposedLayoutINS4_7SwizzleILi3ELi4ELi3EEENS4_18smem_ptr_flag_bitsILi16EEENST_INS5_IJNSA_ILi8EEESG_EEENS5_IJSG_SB_EEEEEEEvNS4_8identityES12_S1C_vS1D_EENS_8epilogue10collective6detail29Sm90TmaWarpSpecializedAdapterINS1G_15DefaultEpilogueISI_SJ_SJ_NS1F_6thread17LinearCombinationISI_Li1EffLNS1K_9ScaleType4KindE0ELNS_15FloatRoundStyleE2ESI_EENS1_15EpilogueDefaultEEEEEvvEEEEvNT_6ParamsE:
        .type           _ZN7cutlass13device_kernelINS_4gemm6kernel13GemmUniversalIN4cute5tupleIJiiiiEEENS1_10collective13CollectiveMmaINS1_34MainloopSm90TmaGmmaWarpSpecializedILi7ENS5_IJNS4_1CILi1EEESB_SB_EEENS1_35KernelTmaWarpSpecializedCooperativeEEENS5_IJNSA_ILi128EEESF_NSA_ILi64EEEEEENS_6half_tENS5_IJlSB_lEEESI_SJ_NS4_8TiledMMAINS4_8MMA_AtomIJNS4_4SM904GMMA26MMA_64x128x16_F32F16F16_SSILNSN_5MajorE0ELSP_0ELNSN_7ScaleInE1ELSQ_1EEEEEENS4_6LayoutINS5_IJNSA_ILi2EEESB_SB_EEENS5_IJSB_NSA_ILi0EEESW_EEEEENS5_IJNS4_10UnderscoreESZ_SZ_EEEEENS4_13SM90_TMA_LOADENS4_14ComposedLayoutINS4_7SwizzleILi3ELi4ELi3EEENS4_18smem_ptr_flag_bitsILi16EEENST_INS5_IJNSA_ILi8EEESG_EEENS5_IJSG_SB_EEEEEEEvNS4_8identityES12_S1C_vS1D_EENS_8epilogue10collective6detail29Sm90TmaWarpSpecializedAdapterINS1G_15DefaultEpilogueISI_SJ_SJ_NS1F_6thread17LinearCombinationISI_Li1EffLNS1K_9ScaleType4KindE0ELNS_15FloatRoundStyleE2ESI_EENS1_15EpilogueDefaultEEEEEvvEEEEvNT_6ParamsE,@function
        .size           _ZN7cutlass13device_kernelINS_4gemm6kernel13GemmUniversalIN4cute5tupleIJiiiiEEENS1_10collective13CollectiveMmaINS1_34MainloopSm90TmaGmmaWarpSpecializedILi7ENS5_IJNS4_1CILi1EEESB_SB_EEENS1_35KernelTmaWarpSpecializedCooperativeEEENS5_IJNSA_ILi128EEESF_NSA_ILi64EEEEEENS_6half_tENS5_IJlSB_lEEESI_SJ_NS4_8TiledMMAINS4_8MMA_AtomIJNS4_4SM904GMMA26MMA_64x128x16_F32F16F16_SSILNSN_5MajorE0ELSP_0ELNSN_7ScaleInE1ELSQ_1EEEEEENS4_6LayoutINS5_IJNSA_ILi2EEESB_SB_EEENS5_IJSB_NSA_ILi0EEESW_EEEEENS5_IJNS4_10UnderscoreESZ_SZ_EEEEENS4_13SM90_TMA_LOADENS4_14ComposedLayoutINS4_7SwizzleILi3ELi4ELi3EEENS4_18smem_ptr_flag_bitsILi16EEENST_INS5_IJNSA_ILi8EEESG_EEENS5_IJSG_SB_EEEEEEEvNS4_8identityES12_S1C_vS1D_EENS_8epilogue10collective6detail29Sm90TmaWarpSpecializedAdapterINS1G_15DefaultEpilogueISI_SJ_SJ_NS1F_6thread17LinearCombinationISI_Li1EffLNS1K_9ScaleType4KindE0ELNS_15FloatRoundStyleE2ESI_EENS1_15EpilogueDefaultEEEEEvvEEEEvNT_6ParamsE,(.L_x_200 - _ZN7cutlass13device_kernelINS_4gemm6kernel13GemmUniversalIN4cute5tupleIJiiiiEEENS1_10collective13CollectiveMmaINS1_34MainloopSm90TmaGmmaWarpSpecializedILi7ENS5_IJNS4_1CILi1EEESB_SB_EEENS1_35KernelTmaWarpSpecializedCooperativeEEENS5_IJNSA_ILi128EEESF_NSA_ILi64EEEEEENS_6half_tENS5_IJlSB_lEEESI_SJ_NS4_8TiledMMAINS4_8MMA_AtomIJNS4_4SM904GMMA26MMA_64x128x16_F32F16F16_SSILNSN_5MajorE0ELSP_0ELNSN_7ScaleInE1ELSQ_1EEEEEENS4_6LayoutINS5_IJNSA_ILi2EEESB_SB_EEENS5_IJSB_NSA_ILi0EEESW_EEEEENS5_IJNS4_10UnderscoreESZ_SZ_EEEEENS4_13SM90_TMA_LOADENS4_14ComposedLayoutINS4_7SwizzleILi3ELi4ELi3EEENS4_18smem_ptr_flag_bitsILi16EEENST_INS5_IJNSA_ILi8EEESG_EEENS5_IJSG_SB_EEEEEEEvNS4_8identityES12_S1C_vS1D_EENS_8epilogue10collective6detail29Sm90TmaWarpSpecializedAdapterINS1G_15DefaultEpilogueISI_SJ_SJ_NS1F_6thread17LinearCombinationISI_Li1EffLNS1K_9ScaleType4KindE0ELNS_15FloatRoundStyleE2ESI_EENS1_15EpilogueDefaultEEEEEvvEEEEvNT_6ParamsE)
        .other          _ZN7cutlass13device_kernelINS_4gemm6kernel13GemmUniversalIN4cute5tupleIJiiiiEEENS1_10collective13CollectiveMmaINS1_34MainloopSm90TmaGmmaWarpSpecializedILi7ENS5_IJNS4_1CILi1EEESB_SB_EEENS1_35KernelTmaWarpSpecializedCooperativeEEENS5_IJNSA_ILi128EEESF_NSA_ILi64EEEEEENS_6half_tENS5_IJlSB_lEEESI_SJ_NS4_8TiledMMAINS4_8MMA_AtomIJNS4_4SM904GMMA26MMA_64x128x16_F32F16F16_SSILNSN_5MajorE0ELSP_0ELNSN_7ScaleInE1ELSQ_1EEEEEENS4_6LayoutINS5_IJNSA_ILi2EEESB_SB_EEENS5_IJSB_NSA_ILi0EEESW_EEEEENS5_IJNS4_10UnderscoreESZ_SZ_EEEEENS4_13SM90_TMA_LOADENS4_14ComposedLayoutINS4_7SwizzleILi3ELi4ELi3EEENS4_18smem_ptr_flag_bitsILi16EEENST_INS5_IJNSA_ILi8EEESG_EEENS5_IJSG_SB_EEEEEEEvNS4_8identityES12_S1C_vS1D_EENS_8epilogue10collective6detail29Sm90TmaWarpSpecializedAdapterINS1G_15DefaultEpilogueISI_SJ_SJ_NS1F_6thread17LinearCombinationISI_Li1EffLNS1K_9ScaleType4KindE0ELNS_15FloatRoundStyleE2ESI_EENS1_15EpilogueDefaultEEEEEvvEEEEvNT_6ParamsE,@"STO_CUDA_ENTRY STV_DEFAULT"
_ZN7cutlass13device_kernelINS_4gemm6kernel13GemmUniversalIN4cute5tupleIJiiiiEEENS1_10collective13CollectiveMmaINS1_34MainloopSm90TmaGmmaWarpSpecializedILi7ENS5_IJNS4_1CILi1EEESB_SB_EEENS1_35KernelTmaWarpSpecializedCooperativeEEENS5_IJNSA_ILi128EEESF_NSA_ILi64EEEEEENS_6half_tENS5_IJlSB_lEEESI_SJ_NS4_8TiledMMAINS4_8MMA_AtomIJNS4_4SM904GMMA26MMA_64x128x16_F32F16F16_SSILNSN_5MajorE0ELSP_0ELNSN_7ScaleInE1ELSQ_1EEEEEENS4_6LayoutINS5_IJNSA_ILi2EEESB_SB_EEENS5_IJSB_NSA_ILi0EEESW_EEEEENS5_IJNS4_10UnderscoreESZ_SZ_EEEEENS4_13SM90_TMA_LOADENS4_14ComposedLayoutINS4_7SwizzleILi3ELi4ELi3EEENS4_18smem_ptr_flag_bitsILi16EEENST_INS5_IJNSA_ILi8EEESG_EEENS5_IJSG_SB_EEEEEEEvNS4_8identityES12_S1C_vS1D_EENS_8epilogue10collective6detail29Sm90TmaWarpSpecializedAdapterINS1G_15DefaultEpilogueISI_SJ_SJ_NS1F_6thread17LinearCombinationISI_Li1EffLNS1K_9ScaleType4KindE0ELNS_15FloatRoundStyleE2ESI_EENS1_15EpilogueDefaultEEEEEvvEEEEvNT_6ParamsE:
[----:B------:R-:W0:Y:S01]  /*0000*/  LDC R1, c[0x0][0x28] ;  /* 0x00000a00ff017b82 */ /* 0x000e220000000800 */
[----:B------:R-:W1:Y:S01]  /*0010*/  S2R R3, SR_TID.X ;  /* 0x0000000000037919 */ /* 0x000e620000002100 */
[----:B------:R-:W-:Y:S01]  /*0020*/  ELECT P0, URZ, PT ;  /* 0x00000000003f782f */ /* 0x000fe20003800000 */
[----:B------:R-:W-:Y:S01]  /*0030*/  BSSY B0, `(.L_x_0) ;  /* 0x000000f000007945 */ /* 0x000fe20003800000 */
[--C-:B-1----:R-:W-:Y:S02]  /*0040*/  SHF.R.U32.HI R0, RZ, 0x5, R3.reuse ;  /* 0x00000005ff007819 */ /* 0x102fe40000011603 */
[----:B------:R-:W-:-:S03]  /*0050*/  SHF.R.U32.HI R14, RZ, 0x7, R3 ;  /* 0x00000007ff0e7819 */ /* 0x000fc60000011603 */
[----:B------:R-:W1:Y:S04]  /*0060*/  SHFL.IDX PT, R4, R0, RZ, 0x1f ;  /* 0x00001fff00047589 */ /* 0x000e6800000e0000 */
[----:B------:R2:W3:Y:S01]  /*0070*/  SHFL.IDX PT, R10, R14, RZ, 0x1f ;  /* 0x00001fff0e0a7589 */ /* 0x0004e200000e0000 */
[----:B-1----:R-:W-:-:S13]  /*0080*/  ISETP.NE.OR P0, PT, R4, RZ, !P0 ;  /* 0x000000ff0400720c */ /* 0x002fda0004705670 */
[----:B0-23--:R-:W-:Y:S05]  /*0090*/  @P0 BRA `(.L_x_1) ;  /* 0x0000000000200947 */ /* 0x00dfea0003800000 */
[----:B------:R-:W-:Y:S02]  /*00a0*/  ULDC.64 UR4, c[0x0][0x198] ;  /* 0x0000660000047ab9 */ /* 0x000fe40000000a00 */
[----:B------:R-:W-:Y:S02]  /*00b0*/  UIADD3 UR6, UP0, UR4, 0xf0, URZ ;  /* 0x000000f004067890 */ /* 0x000fe4000ff1e03f */
[----:B------:R-:W-:Y:S02]  /*00c0*/  UIADD3 UR4, UP1, UR4, 0x1f0, URZ ;  /* 0x000001f004047890 */ /* 0x000fe4000ff3e03f */
[----:B------:R-:W-:Y:S02]  /*00d0*/  UIADD3.X UR7, URZ, UR5, URZ, UP0, !UPT ;  /* 0x000000053f077290 */ /* 0x000fe400087fe43f */
[----:B------:R-:W-:-:S07]  /*00e0*/  UIADD3.X UR5, URZ, UR5, URZ, UP1, !UPT ;  /* 0x000000053f057290 */ /* 0x000fce0008ffe43f */
[----:B------:R0:W-:Y:S02]  /*00f0*/  UTMACCTL.PF [UR6] ;  /* 0x00000000060079b9 */ /* 0x0001e40008040000 */
[----:B------:R0:W-:Y:S02]  /*0100*/  UTMACCTL.PF [UR4] ;  /* 0x00000000040079b9 */ /* 0x0001e40008040000 */
[----:B0-----:R-:W-:Y:S01]  /*0110*/  NOP ;  /* 0x0000000000007918 */ /* 0x001fe20000000000 */
.L_x_1:
[----:B------:R-:W-:Y:S05]  /*0120*/  BSYNC B0 ;  /* 0x0000000000007941 */ /* 0x000fea0003800000 */
.L_x_0:
[----:B------:R-:W0:Y:S02]  /*0130*/  SHFL.IDX PT, R2, R0, RZ, 0x1f ;  /* 0x00001fff00027589 */ /* 0x000e2400000e0000 */
[----:B0-----:R-:W-:-:S13]  /*0140*/  ISETP.NE.AND P0, PT, R2, RZ, PT ;  /* 0x000000ff0200720c */ /* 0x001fda0003f05270 */
[----:B------:R-:W-:Y:S05]  /*0150*/  @P0 BRA `(.L_x_2) ;  /* 0x0000000000700947 */ /* 0x000fea0003800000 */
[----:B------:R-:W0:Y:S01]  /*0160*/  S2UR UR8, SR_CgaCtaId ;  /* 0x00000000000879c3 */ /* 0x000e220000008800 */
[----:B------:R-:W-:Y:S01]  /*0170*/  UMOV UR4, 0x400 ;  /* 0x0000040000047882 */ /* 0x000fe20000000000 */
[----:B------:R-:W-:Y:S01]  /*0180*/  UMOV UR5, 0x1 ;  /* 0x0000000100057882 */ /* 0x000fe20000000000 */
[----:B------:R-:W-:Y:S01]  /*0190*/  UMOV UR6, 0x100 ;  /* 0x0000010000067882 */ /* 0x000fe20000000000 */
[----:B------:R-:W-:Y:S01]  /*01a0*/  ELECT P0, URZ, PT ;  /* 0x00000000003f782f */ /* 0x000fe20003800000 */
[----:B------:R-:W-:-:S04]  /*01b0*/  UIADD3 UR6, -UR6, 0x100000, URZ ;  /* 0x0010000006067890 */ /* 0x000fc8000fffe13f */
[----:B------:R-:W-:Y:S02]  /*01c0*/  USHF.L.U32 UR7, UR6, 0xb, URZ ;  /* 0x0000000b06077899 */ /* 0x000fe4000800063f */
[----:B------:R-:W-:Y:S02]  /*01d0*/  USHF.L.U32 UR6, UR6, 0x1, URZ ;  /* 0x0000000106067899 */ /* 0x000fe4000800063f */
[----:B0-----:R-:W-:Y:S02]  /*01e0*/  ULEA UR8, UR8, UR4, 0x18 ;  /* 0x0000000408087291 */ /* 0x001fe4000f8ec03f */
[----:B------:R-:W-:-:S04]  /*01f0*/  UIADD3 UR4, -UR5, 0x100000, URZ ;  /* 0x0010000005047890 */ /* 0x000fc8000fffe13f */
[----:B------:R-:W-:Y:S02]  /*0200*/  USHF.L.U32 UR5, UR4, 0xb, URZ ;  /* 0x0000000b04057899 */ /* 0x000fe4000800063f */
[----:B------:R-:W-:Y:S01]  /*0210*/  USHF.L.U32 UR4, UR4, 0x1, URZ ;  /* 0x0000000104047899 */ /* 0x000fe2000800063f */
[----:B------:R-:W0:Y:S11]  /*0220*/  FENCE.VIEW.ASYNC.S ;  /* 0x00000000000073c6 */ /* 0x000e360000000000 */
[----:B0-----:R0:W1:Y:S01]  /*0230*/  SYNCS.EXCH.64 URZ, [UR8], UR4 ;  /* 0x00000004083f75b2 */ /* 0x0010620008000100 */
[----:B------:R0:W2:Y:S01]  /*0240*/  SYNCS.EXCH.64 URZ, [UR8+0x38], UR6 ;  /* 0x00003806083f75b2 */ /* 0x0000a20008000100 */
[----:B------:R0:W3:Y:S01]  /*0250*/  SYNCS.EXCH.64 URZ, [UR8+0x8], UR4 ;  /* 0x00000804083f75b2 */ /* 0x0000e20008000100 */
[----:B------:R0:W4:Y:S01]  /*0260*/  SYNCS.EXCH.64 URZ, [UR8+0x40], UR6 ;  /* 0x00004006083f75b2 */ /* 0x0001220008000100 */
[----:B------:R0:W0:Y:S01]  /*0270*/  SYNCS.EXCH.64 URZ, [UR8+0x10], UR4 ;  /* 0x00001004083f75b2 */ /* 0x0000220008000100 */
        /* <DEDUP_REMOVED lines=9> */
[----:B------:R-:W-:Y:S01]  /*0310*/  NOP ;  /* 0x0000000000007918 */ /* 0x000fe20000000000 */
.L_x_2:
[----:B------:R-:W5:Y:S01]  /*0320*/  SHFL.IDX PT, R0, R0, RZ, 0x1f ;  /* 0x00001fff00007589 */ /* 0x000f6200000e0000 */
[----:B------:R-:W-:Y:S01]  /*0330*/  ELECT P0, URZ, PT ;  /* 0x00000000003f782f */ /* 0x000fe20003800000 */
[----:B------:R-:W1:Y:S01]  /*0340*/  LDC R2, c[0x0][0x65c] ;  /* 0x00019700ff027b82 */ /* 0x000e620000000800 */
[----:B------:R-:W-:Y:S01]  /*0350*/  SHF.R.S32.HI R7, RZ, 0x1f, R4 ;  /* 0x0000001fff077819 */ /* 0x000fe20000011404 */
[----:B------:R-:W2:Y:S01]  /*0360*/  S2R R5, SR_CTAID.Y ;  /* 0x0000000000057919 */ /* 0x000ea20000002600 */
[----:B0-----:R-:W-:Y:S01]  /*0370*/  UMOV UR4, 0x20 ;  /* 0x0000002000047882 */ /* 0x001fe20000000000 */
[----:B------:R-:W-:Y:S01]  /*0380*/  NOP ;  /* 0x0000000000007918 */ /* 0x000fe20000000000 */
[----:B------:R-:W-:Y:S01]  /*0390*/  LEA.HI R7, R7, R4, RZ, 0x2 ;  /* 0x0000000407077211 */ /* 0x000fe200078f10ff */
[----:B------:R-:W0:Y:S01]  /*03a0*/  S2R R6, SR_CTAID.X ;  /* 0x0000000000067919 */ /* 0x000e220000002500 */
[----:B------:R-:W-:Y:S01]  /*03b0*/  ISETP.NE.AND P2, PT, R10, RZ, PT ;  /* 0x000000ff0a00720c */ /* 0x000fe20003f45270 */
[----:B------:R-:W-:Y:S01]  /*03c0*/  NOP ;  /* 0x0000000000007918 */ /* 0x000fe20000000000 */
[----:B------:R-:W-:-:S02]  /*03d0*/  LOP3.LUT R7, R7, 0xfffffffc, RZ, 0xc0, !PT ;  /* 0xfffffffc07077812 */ /* 0x000fc400078ec0ff */
[----:B-----5:R-:W-:Y:S02]  /*03e0*/  ISETP.NE.OR P0, PT, R0, RZ, !P0 ;  /* 0x000000ff0000720c */ /* 0x020fe40004705670 */
[----:B-1----:R-:W-:-:S04]  /*03f0*/  ISETP.NE.AND P3, PT, R2, 0x1, PT ;  /* 0x000000010200780c */ /* 0x002fc80003f65270 */
[----:B------:R-:W-:Y:S01]  /*0400*/  P2R R0, PR, RZ, 0x8 ;  /* 0x00000008ff007803 */ /* 0x000fe20000000000 */
[----:B------:R-:W-:Y:S01]  /*0410*/  IMAD.IADD R0, R4, 0x1, -R7 ;  /* 0x0000000104007824 */ /* 0x000fe200078e0a07 */
[----:B------:R-:W-:Y:S01]  /*0420*/  LOP3.LUT R4, R3, 0x7f, RZ, 0xc0, !PT ;  /* 0x0000007f03047812 */ /* 0x000fe200078ec0ff */
[----:B------:R-:W-:-:S03]  /*0430*/  IMAD.MOV.U32 R7, RZ, RZ, RZ ;  /* 0x000000ffff077224 */ /* 0x000fc600078e00ff */
[----:B------:R-:W-:Y:S01]  /*0440*/  ISETP.NE.AND P1, PT, R0, 0x3, PT ;  /* 0x000000030000780c */ /* 0x000fe20003f25270 */
[----:B------:R-:W-:Y:S01]  /*0450*/  VOTEU.ALL UP0, P0 ;  /* 0x00000000003f7886 */ /* 0x000fe20000000000 */
[----:B------:R-:W-:Y:S01]  /*0460*/  VOTEU.ALL UP1, P0 ;  /* 0x00000000003f7886 */ /* 0x000fe20000020000 */
[----:B------:R-:W0:Y:S01]  /*0470*/  @P3 LDC R17, c[0x0][0x10] ;  /* 0x00000400ff113b82 */ /* 0x000e220000000800 */
[----:B--2---:R-:W-:Y:S02]  /*0480*/  @P3 IMAD.MOV.U32 R8, RZ, RZ, R5 ;  /* 0x000000ffff083224 */ /* 0x004fe400078e0005 */
[----:B------:R-:W-:Y:S01]  /*0490*/  @!UP0 UMOV UR6, 0x400 ;  /* 0x0000040000068882 */ /* 0x000fe20000000000 */
[----:B------:R-:W-:-:S04]  /*04a0*/  @!UP0 UIADD3 UR4, -UR4, 0x100000, URZ ;  /* 0x0010000004048890 */ /* 0x000fc8000fffe13f */
[----:B------:R-:W-:Y:S02]  /*04b0*/  @!UP0 USHF.L.U32 UR5, UR4, 0xb, URZ ;  /* 0x0000000b04058899 */ /* 0x000fe4000800063f */
[----:B------:R-:W-:Y:S01]  /*04c0*/  @!UP0 USHF.L.U32 UR4, UR4, 0x1, URZ ;  /* 0x0000000104048899 */ /* 0x000fe2000800063f */
[----:B------:R-:W-:Y:S01]  /*04d0*/  @P3 IMAD.MOV.U32 R9, RZ, RZ, RZ ;  /* 0x000000ffff093224 */ /* 0x000fe200078e00ff */
[----:B------:R-:W1:Y:S08]  /*04e0*/  @!UP0 S2UR UR7, SR_CgaCtaId ;  /* 0x00000000000789c3 */ /* 0x000e700000008800 */
[----:B------:R-:W2:Y:S01]  /*04f0*/  @!P3 LDC R11, c[0x0][0xc] ;  /* 0x00000300ff0bbb82 */ /* 0x000ea20000000800 */
[----:B0-----:R-:W-:Y:S01]  /*0500*/  @P3 IMAD.WIDE.U32 R16, R6, R17, R8 ;  /* 0x0000001106103225 */ /* 0x001fe200078e0008 */
[----:B-1----:R-:W-:Y:S01]  /*0510*/  @!UP0 ULEA UR8, UR7, UR6, 0x18 ;  /* 0x0000000607088291 */ /* 0x002fe2000f8ec03f */
[----:B------:R-:W-:-:S02]  /*0520*/  VOTEU.ALL UP0, P0 ;  /* 0x00000000003f7886 */ /* 0x000fc40000000000 */
[----:B------:R-:W-:Y:S01]  /*0530*/  ULDC UR6, c[0x0][0xc] ;  /* 0x0000030000067ab9 */ /* 0x000fe20000000800 */
[----:B------:R-:W-:Y:S01]  /*0540*/  ISETP.EQ.OR P0, PT, R0, RZ, !P1 ;  /* 0x000000ff0000720c */ /* 0x000fe20004f02670 */
[----:B------:R-:W-:-:S03]  /*0550*/  ULDC UR7, c[0x0][0x10] ;  /* 0x0000040000077ab9 */ /* 0x000fc60000000800 */
[C---:B------:R-:W-:Y:S01]  /*0560*/  ISETP.EQ.AND P0, PT, R10.reuse, RZ, P0 ;  /* 0x000000ff0a00720c */ /* 0x040fe20000702270 */
[----:B------:R-:W-:Y:S02]  /*0570*/  VIADD R10, R10, 0xffffffff ;  /* 0xffffffff0a0a7836 */ /* 0x000fe40000000000 */
[----:B--2---:R-:W-:Y:S01]  /*0580*/  @!P3 IMAD.WIDE.U32 R8, R11, R5, R6 ;  /* 0x000000050b08b225 */ /* 0x004fe200078e0006 */
[----:B------:R-:W0:Y:S02]  /*0590*/  FENCE.VIEW.ASYNC.S ;  /* 0x00000000000073c6 */ /* 0x000e240000000000 */
[----:B0-----:R-:W3:Y:S01]  /*05a0*/  @!UP0 SYNCS.EXCH.64 URZ, [UR8+0x80], UR4 ;  /* 0x00008004083f85b2 */ /* 0x001ee20008000100 */
[----:B------:R-:W-:Y:S01]  /*05b0*/  SEL R18, RZ, 0x1, !P0 ;  /* 0x00000001ff127807 */ /* 0x000fe20004000000 */
[----:B------:R-:W-:Y:S01]  /*05c0*/  @P3 IMAD.MOV.U32 R11, RZ, RZ, RZ ;  /* 0x000000ffff0b3224 */ /* 0x000fe200078e00ff */
[----:B------:R-:W-:Y:S01]  /*05d0*/  ISETP.GE.U32.AND P1, PT, R10, 0x2, PT ;  /* 0x000000020a00780c */ /* 0x000fe20003f26070 */
[----:B------:R-:W-:-:S02]  /*05e0*/  @!P3 IMAD.MOV.U32 R16, RZ, RZ, R8 ;  /* 0x000000ffff10b224 */ /* 0x000fc400078e0008 */
[----:B------:R-:W-:Y:S01]  /*05f0*/  @P3 IMAD.IADD R17, R17, 0x1, R11 ;  /* 0x0000000111113824 */ /* 0x000fe200078e020b */
[----:B------:R-:W-:Y:S01]  /*0600*/  SEL R18, R18, 0x2, P1 ;  /* 0x0000000212127807 */ /* 0x000fe20000800000 */
[----:B------:R-:W-:Y:S01]  /*0610*/  @!P3 IMAD.MOV.U32 R17, RZ, RZ, R9 ;  /* 0x000000ffff11b224 */ /* 0x000fe200078e0009 */
[----:B------:R0:W3:Y:S01]  /*0620*/  @!UP1 SYNCS.EXCH.64 URZ, [UR8+0x88], UR4 ;  /* 0x00008804083f95b2 */ /* 0x0000e20008000100 */
[----:B------:R-:W-:Y:S01]  /*0630*/  NOP ;  /* 0x0000000000007918 */ /* 0x000fe20000000000 */
[----:B0-----:R-:W-:-:S03]  /*0640*/  UIMAD.WIDE.U32 UR4, UR6, UR7, URZ ;  /* 0x00000007060472a5 */ /* 0x001fc6000f8e003f */
[----:B------:R-:W-:Y:S02]  /*0650*/  ULDC UR6, c[0x0][0x14] ;  /* 0x0000050000067ab9 */ /* 0x000fe40000000800 */
[----:B------:R-:W-:Y:S02]  /*0660*/  UIMAD.WIDE.U32 UR36, UR4, UR6, URZ ;  /* 0x00000006042472a5 */ /* 0x000fe4000f8e003f */
[----:B------:R-:W-:-:S04]  /*0670*/  UIMAD UR42, UR5, UR6, URZ ;  /* 0x00000006052a72a4 */ /* 0x000fc8000f8e023f */
[----:B------:R-:W-:Y:S01]  /*0680*/  UIADD3 UR42, UR37, UR42, URZ ;  /* 0x0000002a252a7290 */ /* 0x000fe2000fffe03f */
[----:B---34-:R-:W-:Y:S06]  /*0690*/  BAR.SYNC.DEFER_BLOCKING 0x0 ;  /* 0x0000000000007b1d */ /* 0x018fec0000010000 */
[----:B------:R-:W-:Y:S05]  /*06a0*/  @!P2 BRA `(.L_x_3) ;  /* 0x0000005c00c8a947 */ /* 0x000fea0003800000 */
[----:B------:R-:W-:-:S13]  /*06b0*/  ISETP.GT.U32.AND P0, PT, R10, 0x1, PT ;  /* 0x000000010a00780c */ /* 0x000fda0003f04070 */
[----:B------:R-:W-:Y:S05]  /*06c0*/  @P0 EXIT ;  /* 0x000000000000094d */ /* 0x000fea0003800000 */
[----:B------:R-:W-:Y:S01]  /*06d0*/  ULDC.64 UR4, c[0x0][0x650] ;  /* 0x0001940000047ab9 */ /* 0x000fe20000000a00 */
[----:B------:R-:W-:Y:S01]  /*06e0*/  PRMT R0, RZ, 0x7610, R0 ;  /* 0x00007610ff007816 */ /* 0x000fe20000000000 */
[----:B------:R-:W-:Y:S01]  /*06f0*/  IMAD.MOV.U32 R101, RZ, RZ, -0x1 ;  /* 0xffffffffff657424 */ /* 0x000fe200078e00ff */
[----:B------:R-:W-:Y:S01]  /*0700*/  ISETP.GE.U32.AND P0, PT, R16, UR4, PT ;  /* 0x0000000410007c0c */ /* 0x000fe2000bf06070 */
[----:B------:R-:W-:Y:S02]  /*0710*/  IMAD.MOV.U32 R100, RZ, RZ, -0x1 ;  /* 0xffffffffff647424 */ /* 0x000fe400078e00ff */
[----:B------:R-:W-:Y:S01]  /*0720*/  IMAD.MOV.U32 R99, RZ, RZ, -0x1 ;  /* 0xffffffffff637424 */ /* 0x000fe200078e00ff */
[----:B------:R-:W-:-:S13]  /*0730*/  ISETP.GE.U32.AND.EX P0, PT, R17, UR5, PT, P0 ;  /* 0x0000000511007c0c */ /* 0x000fda000bf06100 */
[----:B------:R-:W-:Y:S05]  /*0740*/  @P0 BRA `(.L_x_4) ;  /* 0x0000000400540947 */ /* 0x000fea0003800000 */
[----:B------:R-:W0:Y:S01]  /*0750*/  LDC.64 R20, c[0x0][0x628] ;  /* 0x00018a00ff147b82 */ /* 0x000e220000000a00 */
[----:B------:R-:W-:Y:S02]  /*0760*/  IMAD.MOV.U32 R8, RZ, RZ, R16 ;  /* 0x000000ffff087224 */ /* 0x000fe400078e0010 */
[----:B------:R-:W-:-:S05]  /*0770*/  IMAD.MOV.U32 R9, RZ, RZ, R17 ;  /* 0x000000ffff097224 */ /* 0x000fca00078e0011 */
[----:B------:R-:W1:Y:S08]  /*0780*/  LDC R0, c[0x0][0x630] ;  /* 0x00018c00ff007b82 */ /* 0x000e700000000800 */
[----:B------:R-:W2:Y:S01]  /*0790*/  LDC.64 R22, c[0x0][0x620] ;  /* 0x00018800ff167b82 */ /* 0x000ea20000000a00 */
[----:B0-----:R-:W-:-:S04]  /*07a0*/  ISETP.NE.U32.AND P0, PT, R20, RZ, PT ;  /* 0x000000ff1400720c */ /* 0x001fc80003f05070 */
[----:B------:R-:W-:-:S13]  /*07b0*/  ISETP.NE.AND.EX P0, PT, R21, RZ, PT, P0 ;  /* 0x000000ff1500720c */ /* 0x000fda0003f05300 */
[----:B-12---:R-:W-:Y:S05]  /*07c0*/  @!P0 BRA `(.L_x_5) ;  /* 0x0000000000288947 */ /* 0x006fea0003800000 */
[----:B------:R-:W0:Y:S02]  /*07d0*/  LDC R13, c[0x0][0x634] ;  /* 0x00018d00ff0d7b82 */ /* 0x000e240000000800 */
[----:B0-----:R-:W-:-:S05]  /*07e0*/  IADD3 R13, P0, R16, R13, RZ ;  /* 0x0000000d100d7210 */ /* 0x001fca0007f1e0ff */
[----:B------:R-:W-:-:S04]  /*07f0*/  IMAD.X R15, RZ, RZ, R17, P0 ;  /* 0x000000ffff0f7224 */ /* 0x000fc800000e0611 */
[----:B------:R-:W-:-:S04]  /*0800*/  IMAD.WIDE.U32 R8, R15, R20, RZ ;  /* 0x000000140f087225 */ /* 0x000fc800078e00ff */
[----:B------:R-:W-:-:S04]  /*0810*/  IMAD.WIDE.U32 R10, P0, R13, R21, R8 ;  /* 0x000000150d0a7225 */ /* 0x000fc80007800008 */
[----:B------:R-:W-:-:S04]  /*0820*/  IMAD.WIDE.U32 R8, R13, R20, RZ ;  /* 0x000000140d087225 */ /* 0x000fc800078e00ff */
[----:B------:R-:W-:Y:S01]  /*0830*/  IMAD.X R13, RZ, RZ, RZ, P0 ;  /* 0x000000ffff0d7224 */ /* 0x000fe200000e06ff */
[----:B------:R-:W-:Y:S01]  /*0840*/  IADD3 RZ, P0, R9, R10, RZ ;  /* 0x0000000a09ff7210 */ /* 0x000fe20007f1e0ff */
[----:B------:R-:W-:-:S04]  /*0850*/  IMAD.MOV.U32 R12, RZ, RZ, R11 ;  /* 0x000000ffff0c7224 */ /* 0x000fc800078e000b */
[----:B------:R-:W-:-:S08]  /*0860*/  IMAD.WIDE.U32.X R8, R15, R21, R12, P0 ;  /* 0x000000150f087225 */ /* 0x000fd000000e040c */
.L_x_5:
[-CC-:B------:R-:W-:Y:S01]  /*0870*/  SHF.R.U64 R99, R8, R0.reuse, R9.reuse ;  /* 0x0000000008637219 */ /* 0x180fe20000001209 */
[----:B------:R-:W0:Y:S01]  /*0880*/  LDC R12, c[0x0][0x618] ;  /* 0x00018600ff0c7b82 */ /* 0x000e220000000800 */
[----:B------:R-:W-:Y:S01]  /*0890*/  SHF.R.U32.HI R7, RZ, R0, R9 ;  /* 0x00000000ff077219 */ /* 0x000fe20000011609 */
[----:B------:R-:W-:Y:S01]  /*08a0*/  ULDC UR4, c[0x0][0x150] ;  /* 0x0000540000047ab9 */ /* 0x000fe20000000800 */
[----:B------:R-:W-:Y:S02]  /*08b0*/  IADD3 R11, P0, RZ, -R99, RZ ;  /* 0x80000063ff0b7210 */ /* 0x000fe40007f1e0ff */
[----:B------:R-:W-:-:S03]  /*08c0*/  I2FP.F32.U32 R0, R6 ;  /* 0x0000000600007245 */ /* 0x000fc60000201000 */
[----:B------:R-:W1:Y:S01]  /*08d0*/  LDC.64 R30, c[0x0][0x640] ;  /* 0x00019000ff1e7b82 */ /* 0x000e620000000a00 */
[----:B------:R-:W-:Y:S02]  /*08e0*/  IMAD.X R13, RZ, RZ, ~R7, P0 ;  /* 0x000000ffff0d7224 */ /* 0x000fe400000e0e07 */
[----:B------:R-:W-:Y:S01]  /*08f0*/  FMUL R0, R0, UR4 ;  /* 0x0000000400007c20 */ /* 0x000fe20008400000 */
[----:B------:R-:W-:Y:S01]  /*0900*/  IMAD.WIDE.U32 R8, R11, R22, R16 ;  /* 0x000000160b087225 */ /* 0x000fe200078e0010 */
[----:B------:R-:W-:-:S03]  /*0910*/  ULDC UR4, c[0x0][0x154] ;  /* 0x0000550000047ab9 */ /* 0x000fc60000000800 */
[----:B------:R-:W-:Y:S01]  /*0920*/  IMAD R10, R13, R22, RZ ;  /* 0x000000160d0a7224 */ /* 0x000fe200078e02ff */
[----:B------:R-:W2:Y:S01]  /*0930*/  LDC R7, c[0x0][0x144] ;  /* 0x00005100ff077b82 */ /* 0x000ea20000000800 */
[----:B------:R-:W3:Y:S02]  /*0940*/  F2I.U32.TRUNC.NTZ R0, R0 ;  /* 0x0000000000007305 */ /* 0x000ee4000020f000 */
[----:B------:R-:W-:-:S04]  /*0950*/  IMAD R11, R11, R23, R10 ;  /* 0x000000170b0b7224 */ /* 0x000fc800078e020a */
[----:B------:R-:W-:Y:S01]  /*0960*/  IMAD.IADD R9, R9, 0x1, R11 ;  /* 0x0000000109097824 */ /* 0x000fe200078e020b */
[----:B------:R-:W4:Y:S01]  /*0970*/  LDC R24, c[0x0][0x608] ;  /* 0x00018200ff187b82 */ /* 0x000f220000000800 */
[----:B------:R-:W-:-:S03]  /*0980*/  IMAD.MOV.U32 R11, RZ, RZ, -0x1 ;  /* 0xffffffffff0b7424 */ /* 0x000fc600078e00ff */
[-CC-:B0-----:R-:W-:Y:S02]  /*0990*/  SHF.R.U64 R22, R8, R12.reuse, R9.reuse ;  /* 0x0000000c08167219 */ /* 0x181fe40000001209 */
[----:B------:R-:W-:Y:S02]  /*09a0*/  I2FP.F32.U32 R8, R5 ;  /* 0x0000000500087245 */ /* 0x000fe40000201000 */
[----:B------:R-:W0:Y:S01]  /*09b0*/  LDC R28, c[0x0][0x658] ;  /* 0x00019600ff1c7b82 */ /* 0x000e220000000800 */
[----:B-1----:R-:W-:Y:S01]  /*09c0*/  ISETP.NE.U32.AND P0, PT, R30, RZ, PT ;  /* 0x000000ff1e00720c */ /* 0x002fe20003f05070 */
[----:B---3--:R-:W-:Y:S02]  /*09d0*/  IMAD.MOV R10, RZ, RZ, -R0 ;  /* 0x000000ffff0a7224 */ /* 0x008fe400078e0a00 */
[----:B------:R-:W-:Y:S01]  /*09e0*/  FMUL R8, R8, UR4 ;  /* 0x0000000408087c20 */ /* 0x000fe20008400000 */
[----:B------:R-:W-:Y:S02]  /*09f0*/  SHF.R.U32.HI R9, RZ, R12, R9 ;  /* 0x0000000cff097219 */ /* 0x000fe40000011609 */
[----:B------:R-:W-:Y:S01]  /*0a00*/  ISETP.NE.AND.EX P0, PT, R31, RZ, PT, P0 ;  /* 0x000000ff1f00720c */ /* 0x000fe20003f05300 */
[----:B------:R1:W3:Y:S01]  /*0a10*/  F2I.U32.TRUNC.NTZ R15, R8 ;  /* 0x00000008000f7305 */ /* 0x0002e2000020f000 */
[----:B------:R-:W1:Y:S01]  /*0a20*/  LDC R20, c[0x0][0x148] ;  /* 0x00005200ff147b82 */ /* 0x000e620000000800 */
[----:B--2---:R-:W-:-:S07]  /*0a30*/  IMAD R0, R7, R10, R6 ;  /* 0x0000000a07007224 */ /* 0x004fce00078e0206 */
[----:B------:R-:W2:Y:S01]  /*0a40*/  LDC R26, c[0x0][0x600] ;  /* 0x00018000ff1a7b82 */ /* 0x000ea20000000800 */
[-CC-:B----4-:R-:W-:Y:S02]  /*0a50*/  SHF.R.U64 R32, R22, R24.reuse, R9.reuse ;  /* 0x0000001816207219 */ /* 0x190fe40000001209 */
[----:B------:R-:W-:Y:S01]  /*0a60*/  SHF.R.U32.HI R7, RZ, R24, R9 ;  /* 0x00000018ff077219 */ /* 0x000fe20000011609 */
[----:B------:R-:W-:-:S04]  /*0a70*/  IMAD.MOV.U32 R9, RZ, RZ, 0x1 ;  /* 0x00000001ff097424 */ /* 0x000fc800078e00ff */
[----:B------:R-:W4:Y:S01]  /*0a80*/  LDC R21, c[0x0][0x648] ;  /* 0x00019200ff157b82 */ /* 0x000f220000000800 */
[-C--:B0-----:R-:W-:Y:S02]  /*0a90*/  SHF.L.U32 R6, R11, R28.reuse, RZ ;  /* 0x0000001c0b067219 */ /* 0x081fe400000006ff */
[--C-:B------:R-:W-:Y:S02]  /*0aa0*/  SHF.R.U64 R24, R32, R28, R7.reuse ;  /* 0x0000001c20187219 */ /* 0x100fe40000001207 */
[----:B------:R-:W-:Y:S02]  /*0ab0*/  LOP3.LUT R13, RZ, R6, RZ, 0x33, !PT ;  /* 0x00000006ff0d7212 */ /* 0x000fe400078e33ff */
[-C--:B------:R-:W-:Y:S01]  /*0ac0*/  SHF.R.U32.HI R7, RZ, R28.reuse, R7 ;  /* 0x0000001cff077219 */ /* 0x080fe20000011607 */
[----:B------:R-:W0:Y:S01]  /*0ad0*/  LDC R23, c[0x0][0x638] ;  /* 0x00018e00ff177b82 */ /* 0x000e220000000800 */
[----:B------:R-:W-:Y:S01]  /*0ae0*/  SHF.L.U32 R12, R9, R28, RZ ;  /* 0x0000001c090c7219 */ /* 0x000fe200000006ff */
[----:B------:R-:W-:-:S06]  /*0af0*/  IMAD.MOV.U32 R6, RZ, RZ, R24 ;  /* 0x000000ffff067224 */ /* 0x000fcc00078e0018 */
[----:B------:R-:W0:Y:S01]  /*0b00*/  LDC R101, c[0x0][0x610] ;  /* 0x00018400ff657b82 */ /* 0x000e220000000800 */
[----:B-1-3--:R-:W-:Y:S05]  /*0b10*/  @!P0 BRA `(.L_x_6) ;  /* 0x0000000000288947 */ /* 0x00afea0003800000 */
[----:B------:R-:W1:Y:S02]  /*0b20*/  LDC R11, c[0x0][0x64c] ;  /* 0x00019300ff0b7b82 */ /* 0x000e640000000800 */
[----:B-1----:R-:W-:-:S05]  /*0b30*/  IADD3 R11, P0, R24, R11, RZ ;  /* 0x0000000b180b7210 */ /* 0x002fca0007f1e0ff */
        /* <DEDUP_REMOVED lines=8> */
.L_x_6:
[----:B----4-:R-:W-:Y:S01]  /*0bc0*/  SHF.R.U64 R6, R6, R21, R7 ;  /* 0x0000001506067219 */ /* 0x010fe20000001207 */
[----:B--2---:R-:W-:Y:S01]  /*0bd0*/  VIADD R7, R26, 0xffffffff ;  /* 0xffffffff1a077836 */ /* 0x004fe20000000000 */
[----:B------:R-:W-:Y:S01]  /*0be0*/  LOP3.LUT R13, R32, R13, RZ, 0xc0, !PT ;  /* 0x0000000d200d7212 */ /* 0x000fe200078ec0ff */
[----:B------:R-:W-:Y:S02]  /*0bf0*/  IMAD.MOV R15, RZ, RZ, -R15 ;  /* 0x000000ffff0f7224 */ /* 0x000fe400078e0a0f */
[----:B------:R-:W-:Y:S02]  /*0c00*/  IMAD.MOV R8, RZ, RZ, -R6 ;  /* 0x000000ffff087224 */ /* 0x000fe400078e0a06 */
[----:B------:R-:W-:Y:S01]  /*0c10*/  IMAD R13, R12, R6, R13 ;  /* 0x000000060c0d7224 */ /* 0x000fe200078e020d */
[----:B------:R-:W-:Y:S01]  /*0c20*/  LOP3.LUT R6, R22, R7, RZ, 0xc0, !PT ;  /* 0x0000000716067212 */ /* 0x000fe200078ec0ff */
[----:B------:R-:W-:Y:S02]  /*0c30*/  @P3 IMAD R0, R20, R15, R5 ;  /* 0x0000000f14003224 */ /* 0x000fe400078e0205 */
[----:B0-----:R-:W-:-:S02]  /*0c40*/  IMAD R5, R8, R23, R24 ;  /* 0x0000001708057224 */ /* 0x001fc400078e0218 */
[----:B------:R-:W-:Y:S02]  /*0c50*/  IMAD R101, R13, R101, R0 ;  /* 0x000000650d657224 */ /* 0x000fe400078e0200 */
[----:B------:R-:W-:Y:S02]  /*0c60*/  IMAD R6, R5, R26, R6 ;  /* 0x0000001a05067224 */ /* 0x000fe400078e0206 */
[----:B------:R-:W-:-:S03]  /*0c70*/  IMAD.MOV.U32 R0, RZ, RZ, 0x1 ;  /* 0x00000001ff007424 */ /* 0x000fc600078e00ff */
[----:B------:R-:W-:Y:S02]  /*0c80*/  SEL R100, R6, R101, !P3 ;  /* 0x0000006506647207 */ /* 0x000fe40005800000 */
[----:B------:R-:W-:-:S07]  /*0c90*/  SEL R101, R101, R6, !P3 ;  /* 0x0000000665657207 */ /* 0x000fce0005800000 */
.L_x_4:
[----:B------:R-:W-:-:S08]  /*0ca0*/  NOP ;  /* 0x0000000000007918 */ /* 0x000fd00000000000 */
[----:B------:R-:W0:Y:S02]  /*0cb0*/  USETMAXREG.TRY_ALLOC.CTAPOOL UP0, 0xe8 ;  /* 0x000000e8000079c8 */ /* 0x000e240008000600 */
[----:B0-----:R-:W-:-:S13]  /*0cc0*/  PLOP3.LUT P0, PT, PT, PT, UP0, 0x80, 0x0 ;  /* 0x000000000000781c */ /* 0x001fda0003f0f008 */
[----:B------:R-:W-:Y:S05]  /*0cd0*/  @!P0 BRA `(.L_x_4) ;  /* 0xfffffffc00f08947 */ /* 0x000fea000383ffff */
[----:B------:R-:W-:Y:S01]  /*0ce0*/  ULDC.64 UR4, c[0x0][0x598] ;  /* 0x0001660000047ab9 */ /* 0x000fe20000000a00 */
[----:B------:R-:W-:Y:S01]  /*0cf0*/  ULDC.64 UR38, c[0x0][0x208] ;  /* 0x0000820000267ab9 */ /* 0x000fe20000000a00 */
[----:B------:R-:W-:-:S04]  /*0d00*/  ISETP.NE.U32.AND P0, PT, RZ, UR4, PT ;  /* 0x00000004ff007c0c */ /* 0x000fc8000bf05070 */
[----:B------:R-:W-:-:S13]  /*0d10*/  ISETP.NE.AND.EX P0, PT, RZ, UR5, PT, P0 ;  /* 0x00000005ff007c0c */ /* 0x000fda000bf05300 */
[----:B------:R-:W-:Y:S05]  /*0d20*/  @!P0 BRA `(.L_x_7) ;  /* 0x00000000001c8947 */ /* 0x000fea0003800000 */
[----:B------:R-:W0:Y:S02]  /*0d30*/  LDC.64 R6, c[0x0][0x598] ;  /* 0x00016600ff067b82 */ /* 0x000e240000000a00 */
[----:B0-----:R-:W2:Y:S02]  /*0d40*/  LDG.E.64 R6, desc[UR38][R6.64] ;  /* 0x0000002606067981 */ /* 0x001ea4000c1e1b00 */
[----:B--2---:R-:W-:-:S04]  /*0d50*/  ISETP.NE.U32.AND P0, PT, R6, RZ, PT ;  /* 0x000000ff0600720c */ /* 0x004fc80003f05070 */
[----:B------:R-:W-:-:S13]  /*0d60*/  ISETP.NE.AND.EX P0, PT, R7, RZ, PT, P0 ;  /* 0x000000ff0700720c */ /* 0x000fda0003f05300 */
[----:B------:R-:W-:Y:S05]  /*0d70*/  @!P0 BRA `(.L_x_7) ;  /* 0x0000000000088947 */ /* 0x000fea0003800000 */
[----:B------:R0:W5:Y:S01]  /*0d80*/  LD.E R19, desc[UR38][R6.64] ;  /* 0x0000002606137980 */ /* 0x000162000c101900 */
[----:B------:R-:W-:Y:S05]  /*0d90*/  BRA `(.L_x_8) ;  /* 0x0000000000247947 */ /* 0x000fea0003800000 */
.L_x_7:
[----:B------:R-:W-:Y:S02]  /*0da0*/  ULDC.64 UR4, c[0x0][0x588] ;  /* 0x0001620000047ab9 */ /* 0x000fe40000000a00 */
[----:B------:R-:W-:-:S04]  /*0db0*/  ISETP.NE.U32.AND P0, PT, RZ, UR4, PT ;  /* 0x00000004ff007c0c */ /* 0x000fc8000bf05070 */
[----:B------:R-:W-:-:S13]  /*0dc0*/  ISETP.NE.AND.EX P0, PT, RZ, UR5, PT, P0 ;  /* 0x00000005ff007c0c */ /* 0x000fda000bf05300 */
[----:B------:R-:W-:Y:S05]  /*0dd0*/  @!P0 BRA `(.L_x_9) ;  /* 0x00000000000c8947 */ /* 0x000fea0003800000 */
[----:B------:R-:W0:Y:S02]  /*0de0*/  LDC.64 R6, c[0x0][0x588] ;  /* 0x00016200ff067b82 */ /* 0x000e240000000a00 */
[----:B0-----:R1:W5:Y:S01]  /*0df0*/  LDG.E R19, desc[UR38][R6.64] ;  /* 0x0000002606137981 */ /* 0x001362000c1e1900 */
[----:B------:R-:W-:Y:S05]  /*0e00*/  BRA `(.L_x_8) ;  /* 0x0000000000087947 */ /* 0x000fea0003800000 */
.L_x_9:
[----:B------:R-:W-:Y:S02]  /*0e10*/  ULDC UR4, c[0x0][0x580] ;  /* 0x0001600000047ab9 */ /* 0x000fe40000000800 */
[----:B------:R-:W-:-:S07]  /*0e20*/  IMAD.U32 R19, RZ, RZ, UR4 ;  /* 0x00000004ff137e24 */ /* 0x000fce000f8e00ff */
.L_x_8:
[----:B------:R-:W-:Y:S02]  /*0e30*/  ULDC.64 UR4, c[0x0][0x5a0] ;  /* 0x0001680000047ab9 */ /* 0x000fe40000000a00 */
[----:B------:R-:W-:-:S04]  /*0e40*/  ISETP.NE.U32.AND P0, PT, RZ, UR4, PT ;  /* 0x00000004ff007c0c */ /* 0x000fc8000bf05070 */
[----:B------:R-:W-:-:S13]  /*0e50*/  ISETP.NE.AND.EX P0, PT, RZ, UR5, PT, P0 ;  /* 0x00000005ff007c0c */ /* 0x000fda000bf05300 */
[----:B------:R-:W-:Y:S05]  /*0e60*/  @!P0 BRA `(.L_x_10) ;  /* 0x00000000001c8947 */ /* 0x000fea0003800000 */
[----:B01----:R-:W0:Y:S02]  /*0e70*/  LDC.64 R6, c[0x0][0x5a0] ;  /* 0x00016800ff067b82 */ /* 0x003e240000000a00 */
[----:B0-----:R-:W2:Y:S02]  /*0e80*/  LDG.E.64 R6, desc[UR38][R6.64] ;  /* 0x0000002606067981 */ /* 0x001ea4000c1e1b00 */
[----:B--2---:R-:W-:-:S04]  /*0e90*/  ISETP.NE.U32.AND P0, PT, R6, RZ, PT ;  /* 0x000000ff0600720c */ /* 0x004fc80003f05070 */
[----:B------:R-:W-:-:S13]  /*0ea0*/  ISETP.NE.AND.EX P0, PT, R7, RZ, PT, P0 ;  /* 0x000000ff0700720c */ /* 0x000fda0003f05300 */
[----:B------:R-:W-:Y:S05]  /*0eb0*/  @!P0 BRA `(.L_x_10) ;  /* 0x0000000000088947 */ /* 0x000fea0003800000 */
[----:B------:R0:W5:Y:S01]  /*0ec0*/  LD.E R88, desc[UR38][R6.64] ;  /* 0x0000002606587980 */ /* 0x000162000c101900 */
[----:B------:R-:W-:Y:S05]  /*0ed0*/  BRA `(.L_x_11) ;  /* 0x0000000000247947 */ /* 0x000fea0003800000 */
.L_x_10:
[----:B------:R-:W-:Y:S02]  /*0ee0*/  ULDC.64 UR4, c[0x0][0x590] ;  /* 0x0001640000047ab9 */ /* 0x000fe40000000a00 */
[----:B------:R-:W-:-:S04]  /*0ef0*/  ISETP.NE.U32.AND P0, PT, RZ, UR4, PT ;  /* 0x00000004ff007c0c */ /* 0x000fc8000bf05070 */
[----:B------:R-:W-:-:S13]  /*0f00*/  ISETP.NE.AND.EX P0, PT, RZ, UR5, PT, P0 ;  /* 0x00000005ff007c0c */ /* 0x000fda000bf05300 */
[----:B------:R-:W-:Y:S05]  /*0f10*/  @!P0 BRA `(.L_x_12) ;  /* 0x00000000000c8947 */ /* 0x000fea0003800000 */
[----:B------:R-:W2:Y:S02]  /*0f20*/  LDC.64 R88, c[0x0][0x590] ;  /* 0x00016400ff587b82 */ /* 0x000ea40000000a00 */
[----:B--2---:R2:W5:Y:S01]  /*0f30*/  LDG.E R88, desc[UR38][R88.64] ;  /* 0x0000002658587981 */ /* 0x004562000c1e1900 */
[----:B------:R-:W-:Y:S05]  /*0f40*/  BRA `(.L_x_11) ;  /* 0x0000000000087947 */ /* 0x000fea0003800000 */
.L_x_12:
[----:B------:R-:W-:Y:S02]  /*0f50*/  ULDC UR4, c[0x0][0x584] ;  /* 0x0001610000047ab9 */ /* 0x000fe40000000800 */
[----:B------:R-:W-:-:S07]  /*0f60*/  IMAD.U32 R88, RZ, RZ, UR4 ;  /* 0x00000004ff587e24 */ /* 0x000fce000f8e00ff */
.L_x_11:
[----:B------:R-:W-:-:S13]  /*0f70*/  LOP3.LUT P0, RZ, R0, 0xff, RZ, 0xc0, !PT ;  /* 0x000000ff00ff7812 */ /* 0x000fda000780c0ff */
[----:B------:R-:W-:Y:S05]  /*0f80*/  @!P0 EXIT ;  /* 0x000000000000894d */ /* 0x000fea0003800000 */
[----:B------:R-:W3:Y:S01]  /*0f90*/  LDC R90, c[0x0][0x658] ;  /* 0x00019600ff5a7b82 */ /* 0x000ee20000000800 */
[----:B------:R-:W-:Y:S01]  /*0fa0*/  ULDC.64 UR6, c[0x0][0x288] ;  /* 0x0000a20000067ab9 */ /* 0x000fe20000000a00 */
[----:B------:R-:W-:Y:S01]  /*0fb0*/  LOP3.LUT R14, R14, 0x1, RZ, 0xc0, !PT ;  /* 0x000000010e0e7812 */ /* 0x000fe200078ec0ff */
[----:B------:R-:W-:Y:S01]  /*0fc0*/  UIADD3 UR4, UR7, 0x3f, URZ ;  /* 0x0000003f07047890 */ /* 0x000fe2000fffe03f */
[----:B------:R-:W-:Y:S01]  /*0fd0*/  SHF.R.U32.HI R0, RZ, 0x2, R3 ;  /* 0x00000002ff007819 */ /* 0x000fe20000011603 */
[----:B01----:R-:W-:Y:S01]  /*0fe0*/  IMAD.MOV.U32 R7, RZ, RZ, -0x1 ;  /* 0xffffffffff077424 */ /* 0x003fe200078e00ff */
[----:B------:R-:W-:Y:S01]  /*0ff0*/  SHF.R.U32.HI R4, RZ, 0x1, R4 ;  /* 0x00000001ff047819 */ /* 0x000fe20000011604 */
[----:B------:R-:W-:Y:S01]  /*1000*/  USHF.R.S32.HI UR5, URZ, 0x1f, UR4 ;  /* 0x0000001f3f057899 */ /* 0x000fe20008011404 */
[----:B------:R-:W0:Y:S01]  /*1010*/  LDC.64 R92, c[0x0][0x5c8] ;  /* 0x00017200ff5c7b82 */ /* 0x000e220000000a00 */
[----:B------:R-:W-:Y:S01]  /*1020*/  IMAD.SHL.U32 R5, R14, 0x40, RZ ;  /* 0x000000400e057824 */ /* 0x000fe200078e00ff */
[----:B------:R-:W-:Y:S01]  /*1030*/  LOP3.LUT R0, R0, 0x7, RZ, 0xc0, !PT ;  /* 0x0000000700007812 */ /* 0x000fe200078ec0ff */
[----:B------:R-:W-:Y:S01]  /*1040*/  ULEA.HI UR5, UR5, UR4, URZ, 0x6 ;  /* 0x0000000405057291 */ /* 0x000fe2000f8f303f */
[----:B------:R-:W-:Y:S01]  /*1050*/  LOP3.LUT R23, R4, 0x30, RZ, 0xc0, !PT ;  /* 0x0000003004177812 */ /* 0x000fe200078ec0ff */
[----:B------:R-:W-:Y:S01]  /*1060*/  IMAD.MOV.U32 R9, RZ, RZ, 0x1 ;  /* 0x00000001ff097424 */ /* 0x000fe200078e00ff */
[--C-:B------:R-:W-:Y:S01]  /*1070*/  LOP3.LUT R22, R5, 0x40, R0.reuse, 0xe2, !PT ;  /* 0x0000004005167812 */ /* 0x100fe200078ee200 */
[----:B------:R-:W-:Y:S01]  /*1080*/  USHF.R.S32.HI UR43, URZ, 0x6, UR5 ;  /* 0x000000063f2b7899 */ /* 0x000fe20008011405 */
[----:B------:R-:W1:Y:S01]  /*1090*/  LDC R95, c[0x0][0x600] ;  /* 0x00018000ff5f7b82 */ /* 0x000e620000000800 */
[-C--:B------:R-:W-:Y:S01]  /*10a0*/  IADD3 R5, RZ, -R23.reuse, -R0 ;  /* 0x80000017ff057210 */ /* 0x080fe20007ffe800 */
[----:B------:R-:W-:Y:S01]  /*10b0*/  IMAD.U32 R6, RZ, RZ, UR6 ;  /* 0x00000006ff067e24 */ /* 0x000fe2000f8e00ff */
[C---:B--2---:R-:W-:Y:S01]  /*10c0*/  LOP3.LUT R89, R3.reuse, 0x3, RZ, 0xc0, !PT ;  /* 0x0000000303597812 */ /* 0x044fe200078ec0ff */
[----:B------:R-:W-:Y:S01]  /*10d0*/  UISETP.LT.AND UP0, UPT, UR43, 0x1, UPT ;  /* 0x000000012b00788c */ /* 0x000fe2000bf01270 */
[----:B------:R-:W-:Y:S01]  /*10e0*/  LOP3.LUT R94, R3, 0x80, RZ, 0xc0, !PT ;  /* 0x00000080035e7812 */ /* 0x000fe200078ec0ff */
[----:B------:R-:W-:Y:S01]  /*10f0*/  IMAD R5, R14, -0x40, R5 ;  /* 0xffffffc00e057824 */ /* 0x000fe200078e0205 */
[----:B------:R-:W-:Y:S01]  /*1100*/  ULDC UR4, c[0x0][0x284] ;  /* 0x0000a10000047ab9 */ /* 0x000fe20000000800 */
[-C--:B---3--:R-:W-:Y:S01]  /*1110*/  SHF.L.U32 R7, R7, R90.reuse, RZ ;  /* 0x0000005a07077219 */ /* 0x088fe200000006ff */
[----:B------:R-:W-:Y:S01]  /*1120*/  USEL UR44, UR43, 0x1, UP0 ;  /* 0x000000012b2c7887 */ /* 0x000fe20008000000 */
[----:B------:R-:W-:Y:S01]  /*1130*/  LOP3.LUT R22, R22, R23, RZ, 0xfc, !PT ;  /* 0x0000001716167212 */ /* 0x000fe200078efcff */
[----:B------:R-:W-:Y:S01]  /*1140*/  IMAD R89, R89, -0x2, R6 ;  /* 0xfffffffe59597824 */ /* 0x000fe200078e0206 */
[----:B------:R-:W-:Y:S01]  /*1150*/  SHF.L.U32 R90, R9, R90, RZ ;  /* 0x0000005a095a7219 */ /* 0x000fe200000006ff */
[----:B------:R-:W-:Y:S01]  /*1160*/  VIADD R97, R5, UR4 ;  /* 0x0000000405617c36 */ /* 0x000fe20008000000 */
[----:B------:R-:W-:Y:S01]  /*1170*/  LOP3.LUT R98, R18, 0x1, RZ, 0xfc, !PT ;  /* 0x0000000112627812 */ /* 0x000fe200078efcff */
[----:B------:R-:W-:Y:S01]  /*1180*/  IMAD.MOV.U32 R23, RZ, RZ, RZ ;  /* 0x000000ffff177224 */ /* 0x000fe200078e00ff */
[C---:B0-----:R-:W-:Y:S01]  /*1190*/  SHF.L.U64.HI R91, R92.reuse, 0x3, R93 ;  /* 0x000000035c5b7819 */ /* 0x041fe2000001025d */
[----:B------:R-:W-:Y:S01]  /*11a0*/  IMAD.SHL.U32 R92, R92, 0x8, RZ ;  /* 0x000000085c5c7824 */ /* 0x000fe200078e00ff */
[----:B------:R-:W-:Y:S01]  /*11b0*/  SHF.R.U32.HI R94, RZ, 0x7, R94 ;  /* 0x00000007ff5e7819 */ /* 0x000fe2000001165e */
[----:B------:R-:W-:Y:S01]  /*11c0*/  IMAD.SHL.U32 R93, R3, 0x2, RZ ;  /* 0x00000002035d7824 */ /* 0x000fe200078e00ff */
[----:B------:R-:W-:Y:S01]  /*11d0*/  LOP3.LUT R96, RZ, R7, RZ, 0x33, !PT ;  /* 0x00000007ff607212 */ /* 0x000fe200078e33ff */
[----:B------:R-:W-:Y:S01]  /*11e0*/  UIADD3 UR44, UR43, -UR44, URZ ;  /* 0x8000002c2b2c7290 */ /* 0x000fe2000fffe03f */
[----:B------:R-:W-:Y:S01]  /*11f0*/  UMOV UR40, URZ ;  /* 0x0000003f00287c82 */ /* 0x000fe20008000000 */
[----:B-1----:R-:W-:Y:S01]  /*1200*/  VIADD R95, R95, 0xffffffff ;  /* 0xffffffff5f5f7836 */ /* 0x002fe20000000000 */
[----:B------:R-:W-:-:S09]  /*1210*/  UMOV UR41, URZ ;  /* 0x0000003f00297c82 */ /* 0x000fd20008000000 */
.L_x_158:
[----:B0-----:R-:W0:Y:S01]  /*1220*/  SHFL.IDX PT, R0, R94, RZ, 0x1f ;  /* 0x00001fff5e007589 */ /* 0x001e2200000e0000 */
[----:B-1----:R-:W1:Y:S01]  /*1230*/  S2UR UR7, SR_CgaCtaId ;  /* 0x00000000000779c3 */ /* 0x002e620000008800 */
[----:B------:R-:W-:Y:S01]  /*1240*/  UMOV UR6, 0x400 ;  /* 0x0000040000067882 */ /* 0x000fe20000000000 */
[----:B0-----:R-:W-:Y:S01]  /*1250*/  R2UR UR4, R0 ;  /* 0x00000000000472ca */ /* 0x001fe200000e0000 */
[----:B-1----:R-:W-:-:S12]  /*1260*/  ULEA UR46, UR7, UR6, 0x18 ;  /* 0x00000006072e7291 */ /* 0x002fd8000f8ec03f */
[----:B------:R-:W-:-:S04]  /*1270*/  ULEA.HI UR5, UR4, UR4, URZ, 0x1 ;  /* 0x0000000404057291 */ /* 0x000fc8000f8f083f */
[----:B------:R-:W-:-:S04]  /*1280*/  ULOP3.LUT UR5, UR5, 0x7fffe, URZ, 0xc0, !UPT ;  /* 0x0007fffe05057892 */ /* 0x000fc8000f8ec03f */
[----:B------:R-:W-:-:S03]  /*1290*/  UIADD3 UR5, UR4, -UR5, URZ ;  /* 0x8000000504057290 */ /* 0x000fc6000fffe03f */
[----:B------:R-:W-:Y:S01]  /*12a0*/  ULDC UR4, c[0x0][0x28c] ;  /* 0x0000a30000047ab9 */ /* 0x000fe20000000800 */
[----:B------:R-:W-:Y:S01]  /*12b0*/  ULEA UR5, UR5, UR46, 0xd ;  /* 0x0000002e05057291 */ /* 0x000fe2000f8e683f */
[----:B------:R-:W-:-:S03]  /*12c0*/  ISETP.LT.AND P0, PT, RZ, UR4, PT ;  /* 0x00000004ff007c0c */ /* 0x000fc6000bf01270 */
[----:B------:R-:W-:-:S04]  /*12d0*/  UIADD3 UR5, UR5, 0x180, URZ ;  /* 0x0000018005057890 */ /* 0x000fc8000fffe03f */
[----:B------:R-:W-:-:S04]  /*12e0*/  USHF.R.U32.HI UR5, URZ, 0x4, UR5 ;  /* 0x000000043f057899 */ /* 0x000fc80008011605 */
[----:B------:R-:W-:-:S04]  /*12f0*/  ULOP3.LUT UR5, UR5, 0x3fff, URZ, 0xc0, !UPT ;  /* 0x00003fff05057892 */ /* 0x000fc8000f8ec03f */
[----:B------:R-:W-:Y:S01]  /*1300*/  ULOP3.LUT UR45, UR5, 0x10000, URZ, 0xfc, !UPT ;  /* 0x00010000052d7892 */ /* 0x000fe2000f8efc3f */
[----:B--2345:R-:W-:Y:S11]  /*1310*/  @P0 BRA `(.L_x_13) ;  /* 0x0000000000400947 */ /* 0x03cff60003800000 */
[----:B------:R-:W-:Y:S01]  /*1320*/  MOV R0, 0x0 ;  /* 0x0000000000007802 */ /* 0x000fe20000000f00 */
[----:B------:R-:W-:Y:S01]  /*1330*/  ULDC.64 UR4, c[0x4][0x68] ;  /* 0x01001a0000047ab9 */ /* 0x000fe20000000a00 */
[----:B------:R-:W-:Y:S01]  /*1340*/  ULDC.64 UR6, c[0x4][0x8] ;  /* 0x0100020000067ab9 */ /* 0x000fe20000000a00 */
[----:B------:R-:W-:Y:S01]  /*1350*/  IMAD.U32 R4, RZ, RZ, UR4 ;  /* 0x00000004ff047e24 */ /* 0x000fe2000f8e00ff */
[----:B------:R0:W1:Y:S01]  /*1360*/  LDC.64 R14, c[0x4][R0] ;  /* 0x01000000000e7b82 */ /* 0x0000620000000a00 */
[----:B------:R-:W-:Y:S01]  /*1370*/  IMAD.U32 R5, RZ, RZ, UR5 ;  /* 0x00000005ff057e24 */ /* 0x000fe2000f8e00ff */
[----:B------:R-:W-:Y:S01]  /*1380*/  ULDC.64 UR4, c[0x4][0x70] ;  /* 0x01001c0000047ab9 */ /* 0x000fe20000000a00 */
[----:B------:R-:W-:Y:S02]  /*1390*/  IMAD.U32 R10, RZ, RZ, UR6 ;  /* 0x00000006ff0a7e24 */ /* 0x000fe4000f8e00ff */
[----:B------:R-:W-:Y:S02]  /*13a0*/  IMAD.U32 R6, RZ, RZ, UR4 ;  /* 0x00000004ff067e24 */ /* 0x000fe4000f8e00ff */
[----:B------:R-:W-:-:S02]  /*13b0*/  IMAD.U32 R7, RZ, RZ, UR5 ;  /* 0x00000005ff077e24 */ /* 0x000fc4000f8e00ff */
[----:B------:R-:W-:Y:S02]  /*13c0*/  IMAD.U32 R11, RZ, RZ, UR7 ;  /* 0x00000007ff0b7e24 */ /* 0x000fe4000f8e00ff */
[----:B------:R-:W-:Y:S02]  /*13d0*/  IMAD.MOV.U32 R8, RZ, RZ, 0x1e1 ;  /* 0x000001e1ff087424 */ /* 0x000fe400078e00ff */
[----:B------:R-:W-:Y:S02]  /*13e0*/  IMAD.MOV.U32 R12, RZ, RZ, 0x1 ;  /* 0x00000001ff0c7424 */ /* 0x000fe400078e00ff */
[----:B0-----:R-:W-:-:S07]  /*13f0*/  IMAD.MOV.U32 R13, RZ, RZ, RZ ;  /* 0x000000ffff0d7224 */ /* 0x001fce00078e00ff */
[----:B------:R-:W-:-:S07]  /*1400*/  LEPC R20, `(.L_x_13) ;  /* 0x000000001014794e */ /* 0x000fce0000000000 */
[----:B-1---5:R-:W-:Y:S05]  /*1410*/  CALL.ABS.NOINC R14 ;  /* 0x000000000e007343 */ /* 0x022fea0003c00000 */
.L_x_13:
[----:B------:R-:W-:-:S13]  /*1420*/  ISETP.NE.AND P0, PT, R98, 0x3, PT ;  /* 0x000000036200780c */ /* 0x000fda0003f05270 */
[----:B------:R-:W-:Y:S05]  /*1430*/  @!P0 BRA `(.L_x_14) ;  /* 0x0000000000048947 */ /* 0x000fea0003800000 */
[----:B------:R-:W-:Y:S01]  /*1440*/  BPT.TRAP 0x1 ;  /* 0x000000040000795c */ /* 0x000fe20000300000 */
.L_x_14:
[----:B------:R-:W-:Y:S02]  /*1450*/  IMAD.U32 R3, RZ, RZ, UR41 ;  /* 0x00000029ff037e24 */ /* 0x000fe4000f8e00ff */
[----:B------:R-:W-:-:S03]  /*1460*/  IMAD.U32 R0, RZ, RZ, UR40 ;  /* 0x00000028ff007e24 */ /* 0x000fc6000f8e00ff */
[----:B------:R-:W-:Y:S02]  /*1470*/  LEA R3, R3, UR46, 0x3 ;  /* 0x0000002e03037c11 */ /* 0x000fe4000f8e18ff */
[----:B------:R-:W-:-:S04]  /*1480*/  SHF.L.U32 R0, R0, 0x1f, RZ ;  /* 0x0000001f00007819 */ /* 0x000fc800000006ff */
[----:B------:R0:W1:Y:S01]  /*1490*/  SYNCS.PHASECHK.TRANS64.TRYWAIT P1, [R3+URZ], R0 ;  /* 0x00000000030075a7 */ /* 0x000062000802017f */
[----:B------:R-:W-:Y:S05]  /*14a0*/  @!P0 BRA `(.L_x_15) ;  /* 0x0000000000048947 */ /* 0x000fea0003800000 */
[----:B------:R-:W-:Y:S01]  /*14b0*/  BPT.TRAP 0x1 ;  /* 0x000000040000795c */ /* 0x000fe20000300000 */
.L_x_15:
[----:B------:R-:W-:-:S05]  /*14c0*/  IMAD.U32 R4, RZ, RZ, UR44 ;  /* 0x0000002cff047e24 */ /* 0x000fca000f8e00ff */
[----:B------:R-:W-:Y:S01]  /*14d0*/  ISETP.GE.AND P2, PT, R4, 0x1, PT ;  /* 0x000000010400780c */ /* 0x000fe20003f46270 */
[----:B-1----:R-:W-:-:S12]  /*14e0*/  @P1 BRA `(.L_x_16) ;  /* 0x0000000000081947 */ /* 0x002fd80003800000 */
[----:B------:R-:W1:Y:S02]  /*14f0*/  SYNCS.PHASECHK.TRANS64.TRYWAIT P1, [R3+URZ], R0 ;  /* 0x00000000030075a7 */ /* 0x000e64000802017f */
[----:B-1----:R-:W-:Y:S05]  /*1500*/  @!P1 BRA `(.L_x_17) ;  /* 0x00000068000c9947 */ /* 0x002fea0003800000 */
.L_x_16:
[----:B------:R-:W-:Y:S05]  /*1510*/  WARPSYNC.ALL ;  /* 0x0000000000007948 */ /* 0x000fea0003800000 */
[----:B------:R-:W-:Y:S01]  /*1520*/  UIADD3 UR4, UR46, 0x1c180, URZ ;  /* 0x0001c1802e047890 */ /* 0x000fe2000fffe03f */
[----:B------:R-:W-:Y:S01]  /*1530*/  WARPGROUP.ARRIVE ;  /* 0x00000000000079c5 */ /* 0x000fe20000000000 */
[----:B------:R-:W-:Y:S02]  /*1540*/  ULEA UR5, UR41, UR45, 0xa ;  /* 0x0000002d29057291 */ /* 0x000fe4000f8e503f */
[----:B------:R-:W-:Y:S01]  /*1550*/  USHF.R.U32.HI UR4, URZ, 0x4, UR4 ;  /* 0x000000043f047899 */ /* 0x000fe20008011604 */
[----:B------:R-:W-:Y:S01]  /*1560*/  UMOV UR9, 0x40000040 ;  /* 0x4000004000097882 */ /* 0x000fe20000000000 */
[----:B------:R-:W-:-:S02]  /*1570*/  UMOV UR11, 0x40000040 ;  /* 0x40000040000b7882 */ /* 0x000fc40000000000 */
[----:B------:R-:W-:Y:S01]  /*1580*/  ULOP3.LUT UR4, UR4, 0x3fff, URZ, 0xc0, !UPT ;  /* 0x00003fff04047892 */ /* 0x000fe2000f8ec03f */
[----:B------:R-:W-:-:S03]  /*1590*/  UMOV UR8, UR5 ;  /* 0x0000000500087c82 */ /* 0x000fc60008000000 */
[----:B------:R-:W-:-:S04]  /*15a0*/  ULOP3.LUT UR4, UR4, 0x10000, URZ, 0xfc, !UPT ;  /* 0x0001000004047892 */ /* 0x000fc8000f8efc3f */
[----:B------:R-:W-:-:S07]  /*15b0*/  ULEA UR6, UR41, UR4, 0xa ;  /* 0x0000000429067291 */ /* 0x000fce000f8e503f */
[----:B------:R-:W-:Y:S02]  /*15c0*/  UMOV UR10, UR6 ;  /* 0x00000006000a7c82 */ /* 0x000fe40008000000 */
[----:B------:R-:W-:Y:S01]  /*15d0*/  HGMMA.64x128x16.F32 R24, gdesc[UR8], RZ, !UPT, gsb0 ;  /* 0x01e00000081879f0 */ /* 0x000fe2000c0008ff */
[----:B------:R-:W-:Y:S02]  /*15e0*/  UIADD3 UR8, UR5, 0x2, URZ ;  /* 0x0000000205087890 */ /* 0x000fe4000fffe03f */
[----:B------:R-:W-:Y:S01]  /*15f0*/  UIADD3 UR10, UR6, 0x2, URZ ;  /* 0x00000002060a7890 */ /* 0x000fe2000fffe03f */
[----:B------:R-:W-:Y:S01]  /*1600*/  UMOV UR9, 0x40000040 ;  /* 0x4000004000097882 */ /* 0x000fe20000000000 */
[----:B------:R-:W-:Y:S01]  /*1610*/  UMOV UR11, 0x40000040 ;  /* 0x40000040000b7882 */ /* 0x000fe20000000000 */
[----:B------:R-:W-:Y:S02]  /*1620*/  WARPGROUP.DEPBAR.LE gsb0, 0x0 ;  /* 0x00008000000079c5 */ /* 0x000fe40000010000 */
[----:B------:R-:W-:-:S06]  /*1630*/  WARPGROUP.ARRIVE ;  /* 0x00000000000079c5 */ /* 0x000fcc0000000000 */
[----:B------:R-:W-:Y:S01]  /*1640*/  HGMMA.64x128x16.F32 R24, gdesc[UR8], R24, gsb0 ;  /* 0x01e00000081879f0 */ /* 0x000fe20008000818 */
        /* <DEDUP_REMOVED lines=13> */
[----:B------:R-:W-:Y:S03]  /*1720*/  HGMMA.64x128x16.F32 R24, gdesc[UR8], R24, gsb0 ;  /* 0x01e00000081879f0 */ /* 0x000fe60008000818 */
[----:B------:R-:W-:Y:S02]  /*1730*/  WARPGROUP.DEPBAR.LE gsb0, 0x0 ;  /* 0x00008000000079c5 */ /* 0x000fe40000010000 */
[----:B------:R-:W-:Y:S05]  /*1740*/  @!P2 BRA `(.L_x_18) ;  /* 0x00000004001ca947 */ /* 0x000fea0003800000 */
[----:B------:R-:W-:Y:S01]  /*1750*/  UIADD3 UR5, UR41, 0x1, URZ ;  /* 0x0000000129057890 */ /* 0x000fe2000fffe03f */
[----:B01----:R-:W-:-:S03]  /*1760*/  IMAD.U32 R0, RZ, RZ, UR44 ;  /* 0x0000002cff007e24 */ /* 0x003fc6000f8e00ff */
[----:B------:R-:W-:-:S04]  /*1770*/  UISETP.NE.AND UP0, UPT, UR5, 0x7, UPT ;  /* 0x000000070500788c */ /* 0x000fc8000bf05270 */
[----:B------:R-:W-:Y:S02]  /*1780*/  USEL UR6, URZ, 0x1, UP0 ;  /* 0x000000013f067887 */ /* 0x000fe40008000000 */
[----:B------:R-:W-:Y:S02]  /*1790*/  USEL UR5, UR5, URZ, UP0 ;  /* 0x0000003f05057287 */ /* 0x000fe40008000000 */
[----:B------:R-:W-:-:S06]  /*17a0*/  ULOP3.LUT UR6, UR40, UR6, URZ, 0x3c, !UPT ;  /* 0x0000000628067292 */ /* 0x000fcc000f8e3c3f */
[----:B------:R-:W-:Y:S01]  /*17b0*/  IMAD.U32 R5, RZ, RZ, UR6 ;  /* 0x00000006ff057e24 */ /* 0x000fe2000f8e00ff */
[----:B------:R-:W-:-:S06]  /*17c0*/  UMOV UR6, UR41 ;  /* 0x0000002900067c82 */ /* 0x000fcc0008000000 */
.L_x_25:
[----:B01----:R-:W-:Y:S05]  /*17d0*/  @!P0 BRA `(.L_x_19) ;  /* 0x0000000000048947 */ /* 0x003fea0003800000 */
[----:B------:R-:W-:Y:S01]  /*17e0*/  BPT.TRAP 0x1 ;  /* 0x000000040000795c */ /* 0x000fe20000300000 */
.L_x_19:
[----:B------:R-:W0:Y:S01]  /*17f0*/  S2UR UR8, SR_CgaCtaId ;  /* 0x00000000000879c3 */ /* 0x000e220000008800 */
[----:B------:R-:W-:Y:S01]  /*1800*/  UMOV UR7, 0x400 ;  /* 0x0000040000077882 */ /* 0x000fe20000000000 */
[----:B------:R-:W-:Y:S01]  /*1810*/  SHF.L.U32 R3, R5, 0x1f, RZ ;  /* 0x0000001f05037819 */ /* 0x000fe200000006ff */
[----:B0-----:R-:W-:-:S04]  /*1820*/  ULEA UR13, UR8, UR7, 0x18 ;  /* 0x00000007080d7291 */ /* 0x001fc8000f8ec03f */
[----:B------:R-:W-:-:S09]  /*1830*/  ULEA UR7, UR5, UR13, 0x3 ;  /* 0x0000000d05077291 */ /* 0x000fd2000f8e183f */
[----:B------:R0:W1:Y:S01]  /*1840*/  SYNCS.PHASECHK.TRANS64.TRYWAIT P1, [UR7], R3 ;  /* 0x00000003ff0075a7 */ /* 0x0000620008020147 */
[----:B------:R-:W-:Y:S05]  /*1850*/  @!P0 BRA `(.L_x_20) ;  /* 0x0000000000048947 */ /* 0x000fea0003800000 */
[----:B------:R-:W-:Y:S01]  /*1860*/  BPT.TRAP 0x1 ;  /* 0x000000040000795c */ /* 0x000fe20000300000 */
.L_x_20:
[----:B-1----:R-:W-:Y:S05]  /*1870*/  @P1 BRA `(.L_x_21) ;  /* 0x0000000000081947 */ /* 0x002fea0003800000 */
[----:B------:R-:W1:Y:S02]  /*1880*/  SYNCS.PHASECHK.TRANS64.TRYWAIT P1, [UR7], R3 ;  /* 0x00000003ff0075a7 */ /* 0x000e640008020147 */
[----:B-1----:R-:W-:Y:S05]  /*1890*/  @!P1 BRA `(.L_x_22) ;  /* 0x00000064003c9947 */ /* 0x002fea0003800000 */
.L_x_21:
[----:B------:R-:W-:Y:S01]  /*18a0*/  ULEA UR7, UR5, UR45, 0xa ;  /* 0x0000002d05077291 */ /* 0x000fe2000f8e503f */
[----:B------:R-:W-:Y:S01]  /*18b0*/  WARPGROUP.ARRIVE ;  /* 0x00000000000079c5 */ /* 0x000fe20000000000 */
[----:B------:R-:W-:Y:S01]  /*18c0*/  ULEA UR12, UR5, UR4, 0xa ;  /* 0x00000004050c7291 */ /* 0x000fe2000f8e503f */
[----:B------:R-:W-:Y:S01]  /*18d0*/  UMOV UR9, 0x40000040 ;  /* 0x4000004000097882 */ /* 0x000fe20000000000 */
[----:B------:R-:W-:-:S03]  /*18e0*/  UMOV UR11, 0x40000040 ;  /* 0x40000040000b7882 */ /* 0x000fc60000000000 */
[----:B------:R-:W-:Y:S02]  /*18f0*/  UMOV UR8, UR7 ;  /* 0x0000000700087c82 */ /* 0x000fe40008000000 */
[----:B------:R-:W-:Y:S02]  /*1900*/  UMOV UR10, UR12 ;  /* 0x0000000c000a7c82 */ /* 0x000fe40008000000 */
[----:B------:R-:W-:Y:S01]  /*1910*/  HGMMA.64x128x16.F32 R24, gdesc[UR8], R24, gsb0 ;  /* 0x01e00000081879f0 */ /* 0x000fe20008000818 */
[----:B------:R-:W-:Y:S02]  /*1920*/  UIADD3 UR8, UR7, 0x2, URZ ;  /* 0x0000000207087890 */ /* 0x000fe4000fffe03f */
[----:B------:R-:W-:Y:S01]  /*1930*/  UIADD3 UR10, UR12, 0x2, URZ ;  /* 0x000000020c0a7890 */ /* 0x000fe2000fffe03f */
[----:B------:R-:W-:Y:S01]  /*1940*/  UMOV UR9, 0x40000040 ;  /* 0x4000004000097882 */ /* 0x000fe20000000000 */
[----:B------:R-:W-:Y:S01]  /*1950*/  UMOV UR11, 0x40000040 ;  /* 0x40000040000b7882 */ /* 0x000fe20000000000 */
[----:B------:R-:W-:-:S02]  /*1960*/  WARPGROUP.DEPBAR.LE gsb0, 0x0 ;  /* 0x00008000000079c5 */ /* 0x000fc40000010000 */
        /* <DEDUP_REMOVED lines=18> */
[----:B------:R-:W-:Y:S01]  /*1a90*/  BPT.TRAP 0x1 ;  /* 0x000000040000795c */ /* 0x000fe20000300000 */
.L_x_23:
[----:B------:R-:W-:Y:S01]  /*1aa0*/  ULEA UR7, UR6, UR13, 0x3 ;  /* 0x0000000d06077291 */ /* 0x000fe2000f8e183f */
[----:B------:R-:W-:-:S03]  /*1ab0*/  ISETP.GT.U32.AND P1, PT, R18, 0x1, PT ;  /* 0x000000011200780c */ /* 0x000fc60003f24070 */
[----:B------:R-:W-:-:S04]  /*1ac0*/  UIADD3 UR7, UR7, 0x38, URZ ;  /* 0x0000003807077890 */ /* 0x000fc8000fffe03f */
[----:B------:R-:W-:-:S09]  /*1ad0*/  UPRMT UR7, URZ, 0x654, UR7 ;  /* 0x000006543f077896 */ /* 0x000fd20008000007 */
[----:B------:R-:W-:Y:S01]  /*1ae0*/  SYNCS.ARRIVE.TRANS64.RED.A1T0 RZ, [UR7], RZ ;  /* 0x000000ffffff79a7 */ /* 0x000fe20008100407 */
[----:B------:R-:W-:Y:S05]  /*1af0*/  @P1 BRA `(.L_x_24) ;  /* 0x0000000000041947 */ /* 0x000fea0003800000 */
[----:B------:R-:W-:Y:S01]  /*1b00*/  BPT.TRAP 0x1 ;  /* 0x000000040000795c */ /* 0x000fe20000300000 */
.L_x_24:
[----:B------:R-:W-:Y:S01]  /*1b10*/  UIADD3 UR5, UR5, 0x1, URZ ;  /* 0x0000000105057890 */ /* 0x000fe2000fffe03f */
[C---:B------:R-:W-:Y:S01]  /*1b20*/  ISETP.GT.AND P1, PT, R0.reuse, 0x1, PT ;  /* 0x000000010000780c */ /* 0x040fe20003f24270 */
[----:B------:R-:W-:Y:S01]  /*1b30*/  UIADD3 UR6, UR6, 0x1, URZ ;  /* 0x0000000106067890 */ /* 0x000fe2000fffe03f */
[----:B------:R-:W-:Y:S01]  /*1b40*/  VIADD R0, R0, 0xffffffff ;  /* 0xffffffff00007836 */ /* 0x000fe20000000000 */
[----:B------:R-:W-:Y:S02]  /*1b50*/  UISETP.NE.AND UP0, UPT, UR5, 0x7, UPT ;  /* 0x000000070500788c */ /* 0x000fe4000bf05270 */
[----:B------:R-:W-:Y:S02]  /*1b60*/  UISETP.NE.AND UP1, UPT, UR6, 0x7, UPT ;  /* 0x000000070600788c */ /* 0x000fe4000bf25270 */
[----:B------:R-:W-:Y:S02]  /*1b70*/  USEL UR7, URZ, 0x1, UP0 ;  /* 0x000000013f077887 */ /* 0x000fe40008000000 */
[----:B------:R-:W-:-:S02]  /*1b80*/  USEL UR5, UR5, URZ, UP0 ;  /* 0x0000003f05057287 */ /* 0x000fc40008000000 */
[----:B------:R-:W-:Y:S02]  /*1b90*/  USEL UR6, UR6, URZ, UP1 ;  /* 0x0000003f06067287 */ /* 0x000fe40008800000 */
[----:B------:R-:W-:Y:S01]  /*1ba0*/  LOP3.LUT R5, R5, UR7, RZ, 0x3c, !PT ;  /* 0x0000000705057c12 */ /* 0x000fe2000f8e3cff */
[----:B------:R-:W-:Y:S09]  /*1bb0*/  @P1 BRA `(.L_x_25) ;  /* 0xfffffffc00041947 */ /* 0x000ff2000383ffff */
.L_x_18:
[----:B01----:R-:W0:Y:S02]  /*1bc0*/  LDC R0, c[0x0][0x28c] ;  /* 0x0000a300ff007b82 */ /* 0x003e240000000800 */
[----:B0-----:R-:W-:-:S13]  /*1bd0*/  ISETP.GE.AND P1, PT, R0, 0x1, PT ;  /* 0x000000010000780c */ /* 0x001fda0003f26270 */
[----:B------:R-:W-:Y:S05]  /*1be0*/  @!P1 BRA `(.L_x_26) ;  /* 0x0000000000489947 */ /* 0x000fea0003800000 */
[----:B------:R-:W-:Y:S05]  /*1bf0*/  @!P0 BRA `(.L_x_27) ;  /* 0x0000000000048947 */ /* 0x000fea0003800000 */
[----:B------:R-:W-:Y:S01]  /*1c00*/  BPT.TRAP 0x1 ;  /* 0x000000040000795c */ /* 0x000fe20000300000 */
.L_x_27:
[----:B------:R-:W0:Y:S01]  /*1c10*/  S2UR UR7, SR_CgaCtaId ;  /* 0x00000000000779c3 */ /* 0x000e220000008800 */
[----:B------:R-:W-:Y:S01]  /*1c20*/  UIADD3 UR6, UR44, UR41, URZ ;  /* 0x000000292c067290 */ /* 0x000fe2000fffe03f */
[----:B------:R-:W-:-:S03]  /*1c30*/  ISETP.GT.U32.AND P0, PT, R18, 0x1, PT ;  /* 0x000000011200780c */ /* 0x000fc60003f04070 */
[----:B------:R-:W-:-:S04]  /*1c40*/  UIMAD.WIDE.U32 UR4, UR6, 0x24924925, URZ ;  /* 0x24924925060478a5 */ /* 0x000fc8000f8e003f */
[----:B------:R-:W-:-:S04]  /*1c50*/  UIADD3 UR4, UR6, -UR5, URZ ;  /* 0x8000000506047290 */ /* 0x000fc8000fffe03f */
[----:B------:R-:W-:-:S03]  /*1c60*/  ULEA.HI UR4, UR4, UR5, URZ, 0x1f ;  /* 0x0000000504047291 */ /* 0x000fc6000f8ff83f */
[----:B------:R-:W-:Y:S01]  /*1c70*/  UMOV UR5, 0x400 ;  /* 0x0000040000057882 */ /* 0x000fe20000000000 */
[----:B------:R-:W-:-:S04]  /*1c80*/  USHF.R.U32.HI UR4, URZ, 0x2, UR4 ;  /* 0x000000023f047899 */ /* 0x000fc80008011604 */
[----:B------:R-:W-:Y:S02]  /*1c90*/  UIMAD UR4, UR4, -0x7, UR6 ;  /* 0xfffffff9040478a4 */ /* 0x000fe4000f8e0206 */
[----:B0-----:R-:W-:-:S04]  /*1ca0*/  ULEA UR5, UR7, UR5, 0x18 ;  /* 0x0000000507057291 */ /* 0x001fc8000f8ec03f */
[----:B------:R-:W-:-:S04]  /*1cb0*/  ULEA UR4, UR4, UR5, 0x3 ;  /* 0x0000000504047291 */ /* 0x000fc8000f8e183f */
[----:B------:R-:W-:-:S04]  /*1cc0*/  UIADD3 UR4, UR4, 0x38, URZ ;  /* 0x0000003804047890 */ /* 0x000fc8000fffe03f */
[----:B------:R-:W-:-:S09]  /*1cd0*/  UPRMT UR4, URZ, 0x654, UR4 ;  /* 0x000006543f047896 */ /* 0x000fd20008000004 */
[----:B------:R-:W-:Y:S01]  /*1ce0*/  SYNCS.ARRIVE.TRANS64.RED.A1T0 RZ, [UR4], RZ ;  /* 0x000000ffffff79a7 */ /* 0x000fe20008100404 */
[----:B------:R-:W-:Y:S05]  /*1cf0*/  @P0 BRA `(.L_x_26) ;  /* 0x0000000000040947 */ /* 0x000fea0003800000 */
[----:B------:R-:W-:Y:S01]  /*1d00*/  BPT.TRAP 0x1 ;  /* 0x000000040000795c */ /* 0x000fe20000300000 */
.L_x_26:
[----:B------:R-:W-:Y:S01]  /*1d10*/  UISETP.GE.U32.AND UP1, UPT, UR43, 0x7, UPT ;  /* 0x000000072b00788c */ /* 0x000fe2000bf26070 */
[----:B------:R-:W-:Y:S01]  /*1d20*/  IMAD.SHL.U32 R6, R100, 0x80, RZ ;  /* 0x0000008064067824 */ /* 0x000fe200078e00ff */
[----:B------:R-:W-:Y:S01]  /*1d30*/  UIADD3 UR41, UR43, UR41, URZ ;  /* 0x000000292b297290 */ /* 0x000fe2000fffe03f */
[----:B------:R-:W-:Y:S01]  /*1d40*/  SHF.R.S32.HI R11, RZ, 0x1f, R99 ;  /* 0x0000001fff0b7819 */ /* 0x000fe20000011463 */
[----:B------:R-:W-:Y:S01]  /*1d50*/  ULDC UR10, c[0x0][0x288] ;  /* 0x0000a200000a7ab9 */ /* 0x000fe20000000800 */
[----:B------:R-:W-:Y:S01]  /*1d60*/  IMAD.SHL.U32 R10, R101, 0x80, RZ ;  /* 0x00000080650a7824 */ /* 0x000fe200078e00ff */
[C---:B------:R-:W-:Y:S01]  /*1d70*/  LOP3.LUT R8, R6.reuse, 0x6, R93, 0xf8, !PT ;  /* 0x0000000606087812 */ /* 0x040fe200078ef85d */
[----:B------:R-:W-:Y:S01]  /*1d80*/  UISETP.GT.U32.AND UP0, UPT, UR41, 0x6, UPT ;  /* 0x000000062900788c */ /* 0x000fe2000bf04070 */
[----:B------:R-:W-:Y:S01]  /*1d90*/  ISETP.GE.AND P0, PT, R6, UR10, PT ;  /* 0x0000000a06007c0c */ /* 0x000fe2000bf06270 */
[----:B------:R-:W-:Y:S01]  /*1da0*/  ULDC.64 UR6, c[0x0][0x5d0] ;  /* 0x0001740000067ab9 */ /* 0x000fe20000000a00 */
[----:B------:R-:W-:Y:S01]  /*1db0*/  ULDC UR11, c[0x0][0x284] ;  /* 0x0000a100000b7ab9 */ /* 0x000fe20000000800 */
[----:B------:R-:W-:Y:S01]  /*1dc0*/  @UP1 UIMAD.WIDE.U32 UR4, UR41, 0x24924925, URZ ;  /* 0x24924925290418a5 */ /* 0x000fe2000f8e003f */
[----:B------:R-:W-:Y:S01]  /*1dd0*/  SHF.R.S32.HI R9, RZ, 0x1f, R8 ;  /* 0x0000001fff097819 */ /* 0x000fe20000011408 */
[----:B------:R-:W-:Y:S01]  /*1de0*/  IMAD R0, R11, UR6, RZ ;  /* 0x000000060b007c24 */ /* 0x000fe2000f8e02ff */
[----:B------:R-:W-:Y:S01]  /*1df0*/  UISETP.LT.U32.AND UP0, UPT, UR43, 0x7, UP0 ;  /* 0x000000072b00788c */ /* 0x000fe20008701070 */
[----:B------:R-:W-:Y:S01]  /*1e00*/  ISETP.GE.OR P0, PT, R10, UR11, P0 ;  /* 0x0000000b0a007c0c */ /* 0x000fe20008706670 */
[----:B------:R-:W-:Y:S01]  /*1e10*/  @UP1 UIADD3 UR4, UR41, -UR5, URZ ;  /* 0x8000000529041290 */ /* 0x000fe2000fffe03f */
[C---:B------:R-:W-:Y:S01]  /*1e20*/  IMAD R3, R99.reuse, UR7, R0 ;  /* 0x0000000763037c24 */ /* 0x040fe2000f8e0200 */
[----:B------:R-:W-:Y:S01]  /*1e30*/  ULDC.64 UR8, c[0x0][0x5c8] ;  /* 0x0001720000087ab9 */ /* 0x000fe20000000a00 */
[----:B------:R-:W-:Y:S01]  /*1e40*/  IMAD.WIDE.U32 R4, R99, UR6, R8 ;  /* 0x0000000663047c25 */ /* 0x000fe2000f8e0008 */
[----:B------:R-:W-:-:S02]  /*1e50*/  USEL UR6, URZ, 0x1, !UP0 ;  /* 0x000000013f067887 */ /* 0x000fc4000c000000 */
[----:B------:R-:W-:Y:S01]  /*1e60*/  @UP1 ULEA.HI UR4, UR4, UR5, URZ, 0x1f ;  /* 0x0000000504041291 */ /* 0x000fe2000f8ff83f */
[----:B------:R-:W-:Y:S01]  /*1e70*/  IMAD.WIDE R100, R101, 0x80, R22 ;  /* 0x0000008065647825 */ /* 0x000fe200078e0216 */
[----:B------:R-:W-:Y:S02]  /*1e80*/  ULOP3.LUT UR40, UR40, UR6, URZ, 0x3c, !UPT ;  /* 0x0000000628287292 */ /* 0x000fe4000f8e3c3f */
[----:B------:R-:W-:Y:S01]  /*1e90*/  @UP1 USHF.R.U32.HI UR4, URZ, 0x2, UR4 ;  /* 0x000000023f041899 */ /* 0x000fe20008011604 */
[----:B------:R-:W-:Y:S02]  /*1ea0*/  IMAD.IADD R5, R5, 0x1, R3 ;  /* 0x0000000105057824 */ /* 0x000fe400078e0203 */
[----:B------:R-:W-:Y:S01]  /*1eb0*/  IMAD R3, R101, UR8, RZ ;  /* 0x0000000865037c24 */ /* 0x000fe2000f8e02ff */
[----:B------:R-:W-:Y:S01]  /*1ec0*/  @UP1 ULOP3.LUT UR40, UR40, 0x1, UR4, 0x78, !UPT ;  /* 0x0000000128281892 */ /* 0x000fe2000f8e7804 */
[----:B------:R-:W-:-:S04]  /*1ed0*/  IMAD.WIDE.U32 R102, R100, UR8, R4 ;  /* 0x0000000864667c25 */ /* 0x000fc8000f8e0004 */
[----:B------:R-:W-:Y:S02]  /*1ee0*/  IMAD R7, R100, UR9, R3 ;  /* 0x0000000964077c24 */ /* 0x000fe4000f8e0203 */
[----:B------:R-:W-:Y:S01]  /*1ef0*/  IMAD.MOV.U32 R0, RZ, RZ, -0x1 ;  /* 0xffffffffff007424 */ /* 0x000fe200078e00ff */
[----:B------:R-:W-:Y:S06]  /*1f00*/  @P0 BRA `(.L_x_28) ;  /* 0x00000040001c0947 */ /* 0x000fec0003800000 */
[----:B-----5:R-:W-:Y:S01]  /*1f10*/  FSETP.NEU.AND P0, PT, R88, RZ, PT ;  /* 0x000000ff5800720b */ /* 0x020fe20003f0d000 */
[----:B------:R-:W-:Y:S01]  /*1f20*/  IMAD.IADD R4, R89, 0x1, -R6 ;  /* 0x0000000159047824 */ /* 0x000fe200078e0a06 */
[----:B------:R-:W-:Y:S01]  /*1f30*/  BSSY B0, `(.L_x_28) ;  /* 0x0000404000007945 */ /* 0x000fe20003800000 */
[----:B------:R-:W-:Y:S02]  /*1f40*/  IMAD.IADD R3, R97, 0x1, -R10 ;  /* 0x0000000161037824 */ /* 0x000fe400078e0a0a */
[----:B------:R-:W-:Y:S01]  /*1f50*/  IMAD.IADD R113, R103, 0x1, R7 ;  /* 0x0000000167717824 */ /* 0x000fe200078e0207 */
[----:B------:R-:W-:-:S04]  /*1f60*/  ISETP.GT.AND P2, PT, R4, RZ, PT ;  /* 0x000000ff0400720c */ /* 0x000fc80003f44270 */
[----:B------:R-:W-:-:S03]  /*1f70*/  ISETP.GT.AND P1, PT, R3, RZ, P2 ;  /* 0x000000ff0300720c */ /* 0x000fc60001724270 */
[----:B------:R-:W-:Y:S10]  /*1f80*/  @!P0 BRA `(.L_x_29) ;  /* 0x0000002c00288947 */ /* 0x000ff40003800000 */
[----:B------:R-:W0:Y:S01]  /*1f90*/  LDC.64 R106, c[0x0][0x5b8] ;  /* 0x00016e00ff6a7b82 */ /* 0x000e220000000a00 */
[----:B------:R-:W-:-:S07]  /*1fa0*/  ULDC.64 UR4, c[0x0][0x5c0] ;  /* 0x0001700000047ab9 */ /* 0x000fce0000000a00 */
[----:B------:R-:W1:Y:S08]  /*1fb0*/  LDC.64 R108, c[0x0][0x5b0] ;  /* 0x00016c00ff6c7b82 */ /* 0x000e700000000a00 */
[----:B------:R-:W2:Y:S01]  /*1fc0*/  LDC.64 R110, c[0x0][0x5a8] ;  /* 0x00016a00ff6e7b82 */ /* 0x000ea20000000a00 */
[-C--:B0-----:R-:W-:Y:S02]  /*1fd0*/  IMAD R6, R11, R106.reuse, RZ ;  /* 0x0000006a0b067224 */ /* 0x081fe400078e02ff */
[----:B------:R-:W-:-:S04]  /*1fe0*/  IMAD.WIDE.U32 R104, R99, R106, R8 ;  /* 0x0000006a63687225 */ /* 0x000fc800078e0008 */
[----:B------:R-:W-:Y:S02]  /*1ff0*/  IMAD R103, R99, R107, R6 ;  /* 0x0000006b63677224 */ /* 0x000fe400078e0206 */
[-C--:B-1----:R-:W-:Y:S02]  /*2000*/  IMAD R5, R101, R108.reuse, RZ ;  /* 0x0000006c65057224 */ /* 0x082fe400078e02ff */
[----:B------:R-:W-:Y:S02]  /*2010*/  IMAD.IADD R13, R105, 0x1, R103 ;  /* 0x00000001690d7824 */ /* 0x000fe400078e0267 */
[----:B------:R-:W-:Y:S02]  /*2020*/  IMAD.MOV.U32 R12, RZ, RZ, R104 ;  /* 0x000000ffff0c7224 */ /* 0x000fe400078e0068 */
[C---:B------:R-:W-:Y:S02]  /*2030*/  IMAD R107, R100.reuse, R109, R5 ;  /* 0x0000006d646b7224 */ /* 0x040fe400078e0205 */
[----:B------:R-:W-:-:S04]  /*2040*/  IMAD.WIDE.U32 R6, R100, R108, R12 ;  /* 0x0000006c64067225 */ /* 0x000fc800078e000c */
[----:B------:R-:W-:Y:S01]  /*2050*/  IMAD.IADD R5, R7, 0x1, R107 ;  /* 0x0000000107057824 */ /* 0x000fe200078e026b */
[----:B--2---:R-:W-:-:S04]  /*2060*/  LEA R14, P0, R6, R110, 0x1 ;  /* 0x0000006e060e7211 */ /* 0x004fc800078008ff */
[----:B------:R-:W-:-:S05]  /*2070*/  LEA.HI.X R15, R6, R111, R5, 0x1, P0 ;  /* 0x0000006f060f7211 */ /* 0x000fca00000f0c05 */
[----:B------:R0:W2:Y:S01]  /*2080*/  @P1 LDG.E.LTC128B.U16 R5, desc[UR38][R14.64] ;  /* 0x000000260e051981 */ /* 0x0000a2000c1e1520 */
[----:B------:R-:W-:Y:S01]  /*2090*/  LEA R10, P0, R102, UR4, 0x1 ;  /* 0x00000004660a7c11 */ /* 0x000fe2000f8008ff */
[----:B------:R-:W-:Y:S01]  /*20a0*/  IMAD.WIDE.U32 R6, R100, R108, R8 ;  /* 0x0000006c64067225 */ /* 0x000fe200078e0008 */
[----:B------:R-:W-:Y:S03]  /*20b0*/  BSSY B1, `(.L_x_30) ;  /* 0x0000012000017945 */ /* 0x000fe60003800000 */
[----:B------:R-:W-:Y:S02]  /*20c0*/  IMAD.IADD R7, R107, 0x1, R7 ;  /* 0x000000016b077824 */ /* 0x000fe400078e0207 */
[----:B------:R-:W-:Y:S01]  /*20d0*/  IMAD.WIDE.U32 R20, R99, R106, R6 ;  /* 0x0000006a63147225 */ /* 0x000fe200078e0006 */
[----:B0-----:R-:W-:-:S03]  /*20e0*/  SHF.L.U64.HI R15, R108, 0x3, R109 ;  /* 0x000000036c0f7819 */ /* 0x001fc6000001026d */
[----:B------:R-:W-:Y:S01]  /*20f0*/  IMAD.IADD R7, R103, 0x1, R21 ;  /* 0x0000000167077824 */ /* 0x000fe200078e0215 */
[----:B------:R-:W-:Y:S01]  /*2100*/  LEA R6, P4, R20, R110, 0x1 ;  /* 0x0000006e14067211 */ /* 0x000fe200078808ff */
[----:B------:R-:W-:-:S03]  /*2110*/  IMAD.SHL.U32 R14, R108, 0x8, RZ ;  /* 0x000000086c0e7824 */ /* 0x000fc600078e00ff */
[----:B------:R-:W-:Y:S01]  /*2120*/  LEA.HI.X R7, R20, R111, R7, 0x1, P4 ;  /* 0x0000006f14077211 */ /* 0x000fe200020f0c07 */
[----:B--2---:R-:W-:-:S05]  /*2130*/  HADD2.F32 R11, -RZ, R5.H0_H0 ;  /* 0x20000005ff0b7230 */ /* 0x004fca0000004100 */
[----:B------:R-:W-:-:S04]  /*2140*/  FMUL R11, R11, R88 ;  /* 0x000000580b0b7220 */ /* 0x000fc80000400000 */
[----:B------:R-:W-:Y:S01]  /*2150*/  FFMA R24, R24, R19, R11 ;  /* 0x0000001318187223 */ /* 0x000fe2000000000b */
[----:B------:R-:W-:Y:S02]  /*2160*/  LEA.HI.X R11, R102, UR5, R113, 0x1, P0 ;  /* 0x00000005660b7c11 */ /* 0x000fe400080f0c71 */
[----:B------:R-:W-:Y:S02]  /*2170*/  ISETP.GT.AND P0, PT, R4, 0x1, PT ;  /* 0x000000010400780c */ /* 0x000fe40003f04270 */
[----:B------:R-:W-:Y:S02]  /*2180*/  F2FP.F16.F32.PACK_AB R24, RZ, R24 ;  /* 0x00000018ff18723e */ /* 0x000fe400000000ff */
[----:B------:R-:W-:-:S03]  /*2190*/  ISETP.GT.AND P3, PT, R3, RZ, P0 ;  /* 0x000000ff0300720c */ /* 0x000fc60000764270 */
[----:B------:R0:W-:Y:S10]  /*21a0*/  @P1 STG.E.U16 desc[UR38][R10.64], R24 ;  /* 0x000000180a001986 */ /* 0x0001f4000c101526 */
[----:B------:R-:W-:Y:S05]  /*21b0*/  @!P3 BRA `(.L_x_31) ;  /* 0x000000000004b947 */ /* 0x000fea0003800000 */
[----:B------:R1:W5:Y:S02]  /*21c0*/  LDG.E.LTC128B.U16 R5, desc[UR38][R6.64+0x2] ;  /* 0x0000022606057981 */ /* 0x000364000c1e1520 */
.L_x_31:
[----:B------:R-:W-:Y:S05]  /*21d0*/  BSYNC B1 ;  /* 0x0000000000017941 */ /* 0x000fea0003800000 */
.L_x_30:
[----:B-----5:R-:W-:Y:S01]  /*21e0*/  HADD2.F32 R101, -RZ, R5.H0_H0 ;  /* 0x20000005ff657230 */ /* 0x020fe20000004100 */
[----:B------:R-:W-:Y:S01]  /*21f0*/  ISETP.GT.AND P2, PT, R3, 0x8, P2 ;  /* 0x000000080300780c */ /* 0x000fe20001744270 */
[----:B------:R-:W-:Y:S01]  /*2200*/  IMAD.WIDE.U32 R20, R100, R108, R14 ;  /* 0x0000006c64147225 */ /* 0x000fe200078e000e */
[----:B0-----:R-:W-:-:S03]  /*2210*/  PRMT R24, R5, 0x7610, R24 ;  /* 0x0000761005187816 */ /* 0x001fc60000000018 */
[----:B------:R-:W-:Y:S01]  /*2220*/  FMUL R12, R101, R88 ;  /* 0x00000058650c7220 */ /* 0x000fe20000400000 */
[----:B------:R-:W-:Y:S01]  /*2230*/  IMAD.IADD R107, R107, 0x1, R21 ;  /* 0x000000016b6b7824 */ /* 0x000fe200078e0215 */
[----:B------:R-:W-:Y:S02]  /*2240*/  IADD3 R104, P1, R104, R20, RZ ;  /* 0x0000001468687210 */ /* 0x000fe40007f3e0ff */
[----:B------:R-:W-:-:S03]  /*2250*/  FFMA R12, R25, R19, R12 ;  /* 0x00000013190c7223 */ /* 0x000fc6000000000c */
[----:B------:R-:W-:Y:S01]  /*2260*/  IMAD.X R13, R107, 0x1, R13, P1 ;  /* 0x000000016b0d7824 */ /* 0x000fe200008e060d */
[C---:B------:R-:W-:Y:S02]  /*2270*/  LEA R14, P1, R104.reuse, R110, 0x1 ;  /* 0x0000006e680e7211 */ /* 0x040fe400078208ff */
[----:B------:R-:W-:Y:S02]  /*2280*/  F2FP.F16.F32.PACK_AB R12, RZ, R12 ;  /* 0x0000000cff0c723e */ /* 0x000fe400000000ff */
[----:B------:R-:W-:Y:S02]  /*2290*/  LEA.HI.X R15, R104, R111, R13, 0x1, P1 ;  /* 0x0000006f680f7211 */ /* 0x000fe400008f0c0d */
[----:B------:R-:W-:-:S05]  /*22a0*/  PRMT R21, R12, 0x7610, R21 ;  /* 0x000076100c157816 */ /* 0x000fca0000000015 */
[----:B------:R0:W-:Y:S04]  /*22b0*/  @P3 STG.E.U16 desc[UR38][R10.64+0x2], R21 ;  /* 0x000002150a003986 */ /* 0x0001e8000c101526 */
[----:B------:R-:W2:Y:S01]  /*22c0*/  @P2 LDG.E.LTC128B.U16 R24, desc[UR38][R14.64] ;  /* 0x000000260e182981 */ /* 0x000ea2000c1e1520 */
[----:B------:R-:W-:Y:S01]  /*22d0*/  IADD3 R20, P1, R8, R20, RZ ;  /* 0x0000001408147210 */ /* 0x000fe20007f3e0ff */
[----:B------:R-:W-:Y:S01]  /*22e0*/  BSSY B1, `(.L_x_32) ;  /* 0x0000011000017945 */ /* 0x000fe20003800000 */
[C---:B------:R-:W-:Y:S02]  /*22f0*/  SHF.L.U64.HI R13, R92.reuse, 0x1, R91 ;  /* 0x000000015c0d7819 */ /* 0x040fe4000001025b */
[----:B------:R-:W-:Y:S01]  /*2300*/  ISETP.GT.AND P0, PT, R3, 0x8, P0 ;  /* 0x000000080300780c */ /* 0x000fe20000704270 */
[----:B0-----:R-:W-:Y:S01]  /*2310*/  IMAD.X R21, R9, 0x1, R107, P1 ;  /* 0x0000000109157824 */ /* 0x001fe200008e066b */
[----:B------:R-:W-:Y:S01]  /*2320*/  LEA R12, P1, R92, R10, 0x1 ;  /* 0x0000000a5c0c7211 */ /* 0x000fe200078208ff */
[----:B------:R-:W-:-:S04]  /*2330*/  IMAD.WIDE.U32 R20, R99, R106, R20 ;  /* 0x0000006a63147225 */ /* 0x000fc800078e0014 */
[----:B------:R-:W-:Y:S01]  /*2340*/  IMAD.X R13, R13, 0x1, R11, P1 ;  /* 0x000000010d0d7824 */ /* 0x000fe200008e060b */
[----:B------:R-:W-:Y:S01]  /*2350*/  LEA R8, P3, R20, R110, 0x1 ;  /* 0x0000006e14087211 */ /* 0x000fe200078608ff */
[----:B------:R-:W-:-:S05]  /*2360*/  IMAD.IADD R9, R103, 0x1, R21 ;  /* 0x0000000167097824 */ /* 0x000fca00078e0215 */
[----:B------:R-:W-:Y:S01]  /*2370*/  LEA.HI.X R9, R20, R111, R9, 0x1, P3 ;  /* 0x0000006f14097211 */ /* 0x000fe200018f0c09 */
[----:B--2---:R-:W-:-:S05]  /*2380*/  HADD2.F32 R5, -RZ, R24.H0_H0 ;  /* 0x20000018ff057230 */ /* 0x004fca0000004100 */
[----:B------:R-:W-:-:S04]  /*2390*/  FMUL R5, R5, R88 ;  /* 0x0000005805057220 */ /* 0x000fc80000400000 */
[----:B------:R-:W-:-:S05]  /*23a0*/  FFMA R5, R26, R19, R5 ;  /* 0x000000131a057223 */ /* 0x000fca0000000005 */
[----:B------:R-:W-:-:S05]  /*23b0*/  F2FP.F16.F32.PACK_AB R5, RZ, R5 ;  /* 0x00000005ff05723e */ /* 0x000fca00000000ff */
[----:B------:R0:W-:Y:S01]  /*23c0*/  @P2 STG.E.U16 desc[UR38][R12.64], R5 ;  /* 0x000000050c002986 */ /* 0x0001e2000c101526 */
[----:B------:R-:W-:Y:S05]  /*23d0*/  @!P0 BRA `(.L_x_33) ;  /* 0x0000000000048947 */ /* 0x000fea0003800000 */
[----:B------:R2:W5:Y:S02]  /*23e0*/  LDG.E.LTC128B.U16 R24, desc[UR38][R8.64+0x2] ;  /* 0x0000022608187981 */ /* 0x000564000c1e1520 */
.L_x_33:
[----:B------:R-:W-:Y:S05]  /*23f0*/  BSYNC B1 ;  /* 0x0000000000017941 */ /* 0x000fea0003800000 */
.L_x_32:
[----:B0----5:R-:W-:Y:S01]  /*2400*/  HADD2.F32 R5, -RZ, R24.H0_H0 ;  /* 0x20000018ff057230 */ /* 0x021fe20000004100 */
[----:B------:R-:W-:Y:S01]  /*2410*/  ISETP.GT.AND P1, PT, R4, 0x8, PT ;  /* 0x000000080400780c */ /* 0x000fe20003f24270 */
[----:B------:R-:W-:Y:S03]  /*2420*/  BSSY B1, `(.L_x_34) ;  /* 0x0000008000017945 */ /* 0x000fe60003800000 */
[----:B------:R-:W-:Y:S01]  /*2430*/  FMUL R14, R5, R88 ;  /* 0x00000058050e7220 */ /* 0x000fe20000400000 */
[----:B------:R-:W-:-:S03]  /*2440*/  ISETP.GT.AND P2, PT, R3, RZ, P1 ;  /* 0x000000ff0300720c */ /* 0x000fc60000f44270 */
[----:B------:R-:W-:-:S05]  /*2450*/  FFMA R14, R27, R19, R14 ;  /* 0x000000131b0e7223 */ /* 0x000fca000000000e */
[----:B------:R-:W-:-:S05]  /*2460*/  F2FP.F16.F32.PACK_AB R14, RZ, R14 ;  /* 0x0000000eff0e723e */ /* 0x000fca00000000ff */
[----:B------:R0:W-:Y:S01]  /*2470*/  @P0 STG.E.U16 desc[UR38][R12.64+0x2], R14 ;  /* 0x0000020e0c000986 */ /* 0x0001e2000c101526 */
[----:B------:R-:W-:Y:S05]  /*2480*/  @!P2 BRA `(.L_x_35) ;  /* 0x000000000004a947 */ /* 0x000fea0003800000 */
[----:B------:R3:W5:Y:S02]  /*2490*/  LDG.E.LTC128B.U16 R24, desc[UR38][R6.64+0x10] ;  /* 0x0000102606187981 */ /* 0x000764000c1e1520 */
.L_x_35:
[----:B------:R-:W-:Y:S05]  /*24a0*/  BSYNC B1 ;  /* 0x0000000000017941 */ /* 0x000fea0003800000 */
.L_x_34:
[----:B-----5:R-:W-:Y:S01]  /*24b0*/  HADD2.F32 R5, -RZ, R24.H0_H0 ;  /* 0x20000018ff057230 */ /* 0x020fe20000004100 */
        /* <DEDUP_REMOVED lines=9> */
.L_x_37:
[----:B------:R-:W-:Y:S05]  /*2550*/  BSYNC B1 ;  /* 0x0000000000017941 */ /* 0x000fea0003800000 */
.L_x_36:
[----:B----45:R-:W-:Y:S01]  /*2560*/  HADD2.F32 R5, -RZ, R24.H0_H0 ;  /* 0x20000018ff057230 */ /* 0x030fe20000004100 */
[----:B------:R-:W-:Y:S01]  /*2570*/  ISETP.GT.AND P1, PT, R3, 0x8, P1 ;  /* 0x000000080300780c */ /* 0x000fe20000f24270 */
[----:B------:R-:W-:Y:S03]  /*2580*/  BSSY B1, `(.L_x_38) ;  /* 0x0000007000017945 */ /* 0x000fe60003800000 */
[----:B0-----:R-:W-:-:S04]  /*2590*/  FMUL R14, R5, R88 ;  /* 0x00000058050e7220 */ /* 0x001fc80000400000 */
[----:B------:R-:W-:-:S05]  /*25a0*/  FFMA R14, R29, R19, R14 ;  /* 0x000000131d0e7223 */ /* 0x000fca000000000e */
[----:B------:R-:W-:-:S05]  /*25b0*/  F2FP.F16.F32.PACK_AB R14, RZ, R14 ;  /* 0x0000000eff0e723e */ /* 0x000fca00000000ff */
[----:B------:R0:W-:Y:S01]  /*25c0*/  @P3 STG.E.U16 desc[UR38][R10.64+0x12], R14 ;  /* 0x0000120e0a003986 */ /* 0x0001e2000c101526 */
[----:B------:R-:W-:Y:S05]  /*25d0*/  @!P1 BRA `(.L_x_39) ;  /* 0x0000000000049947 */ /* 0x000fea0003800000 */
[----:B------:R4:W5:Y:S02]  /*25e0*/  LDG.E.LTC128B.U16 R24, desc[UR38][R8.64+0x10] ;  /* 0x0000102608187981 */ /* 0x000964000c1e1520 */
.L_x_39:
[----:B------:R-:W-:Y:S05]  /*25f0*/  BSYNC B1 ;  /* 0x0000000000017941 */ /* 0x000fea0003800000 */
.L_x_38:
[----:B-----5:R-:W-:Y:S01]  /*2600*/  HADD2.F32 R5, -RZ, R24.H0_H0 ;  /* 0x20000018ff057230 */ /* 0x020fe20000004100 */
[----:B------:R-:W-:Y:S01]  /*2610*/  ISETP.GT.AND P0, PT, R3, 0x8, P0 ;  /* 0x000000080300780c */ /* 0x000fe20000704270 */
[----:B------:R-:W-:Y:S03]  /*2620*/  BSSY B1, `(.L_x_40) ;  /* 0x0000007000017945 */ /* 0x000fe60003800000 */
[----:B------:R-:W-:-:S04]  /*2630*/  FMUL R5, R5, R88 ;  /* 0x0000005805057220 */ /* 0x000fc80000400000 */
[----:B------:R-:W-:-:S05]  /*2640*/  FFMA R5, R30, R19, R5 ;  /* 0x000000131e057223 */ /* 0x000fca0000000005 */
[----:B------:R-:W-:-:S05]  /*2650*/  F2FP.F16.F32.PACK_AB R5, RZ, R5 ;  /* 0x00000005ff05723e */ /* 0x000fca00000000ff */
[----:B------:R0:W-:Y:S01]  /*2660*/  @P1 STG.E.U16 desc[UR38][R12.64+0x10], R5 ;  /* 0x000010050c001986 */ /* 0x0001e2000c101526 */
[----:B------:R-:W-:Y:S05]  /*2670*/  @!P0 BRA `(.L_x_41) ;  /* 0x0000000000048947 */ /* 0x000fea0003800000 */
[----:B------:R0:W5:Y:S02]  /*2680*/  LDG.E.LTC128B.U16 R24, desc[UR38][R8.64+0x12] ;  /* 0x0000122608187981 */ /* 0x000164000c1e1520 */
.L_x_41:
[----:B------:R-:W-:Y:S05]  /*2690*/  BSYNC B1 ;  /* 0x0000000000017941 */ /* 0x000fea0003800000 */
.L_x_40:
        /* <DEDUP_REMOVED lines=10> */
.L_x_43:
[----:B------:R-:W-:Y:S05]  /*2740*/  BSYNC B1 ;  /* 0x0000000000017941 */ /* 0x000fea0003800000 */
.L_x_42:
        /* <DEDUP_REMOVED lines=10> */
.L_x_45:
[----:B------:R-:W-:Y:S05]  /*27f0*/  BSYNC B1 ;  /* 0x0000000000017941 */ /* 0x000fea0003800000 */
.L_x_44:
[----:B0----5:R-:W-:Y:S01]  /*2800*/  HADD2.F32 R5, -RZ, R24.H0_H0 ;  /* 0x20000018ff057230 */ /* 0x021fe20000004100 */
        /* <DEDUP_REMOVED lines=8> */
.L_x_47:
[----:B------:R-:W-:Y:S05]  /*2890*/  BSYNC B1 ;  /* 0x0000000000017941 */ /* 0x000fea0003800000 */
.L_x_46:
        /* <DEDUP_REMOVED lines=9> */
.L_x_49:
[----:B------:R-:W-:Y:S05]  /*2930*/  BSYNC B1 ;  /* 0x0000000000017941 */ /* 0x000fea0003800000 */
.L_x_48:
        /* <DEDUP_REMOVED lines=10> */
.L_x_51:
[----:B------:R-:W-:Y:S05]  /*29e0*/  BSYNC B1 ;  /* 0x0000000000017941 */ /* 0x000fea0003800000 */
.L_x_50:
        /* <DEDUP_REMOVED lines=10> */
.L_x_53:
[----:B------:R-:W-:Y:S05]  /*2a90*/  BSYNC B1 ;  /* 0x0000000000017941 */ /* 0x000fea0003800000 */
.L_x_52:
        /* <DEDUP_REMOVED lines=9> */
.L_x_55:
[----:B------:R-:W-:Y:S05]  /*2b30*/  BSYNC B1 ;  /* 0x0000000000017941 */ /* 0x000fea0003800000 */
.L_x_54:
        /* <DEDUP_REMOVED lines=9> */
.L_x_57:
[----:B------:R-:W-:Y:S05]  /*2bd0*/  BSYNC B1 ;  /* 0x0000000000017941 */ /* 0x000fea0003800000 */
.L_x_56:
        /* <DEDUP_REMOVED lines=10> */
.L_x_59:
[----:B------:R-:W-:Y:S05]  /*2c80*/  BSYNC B1 ;  /* 0x0000000000017941 */ /* 0x000fea0003800000 */
.L_x_58:
        /* <DEDUP_REMOVED lines=10> */
.L_x_61:
[----:B------:R-:W-:Y:S05]  /*2d30*/  BSYNC B1 ;  /* 0x0000000000017941 */ /* 0x000fea0003800000 */
.L_x_60:
        /* <DEDUP_REMOVED lines=9> */
.L_x_63:
[----:B------:R-:W-:Y:S05]  /*2dd0*/  BSYNC B1 ;  /* 0x0000000000017941 */ /* 0x000fea0003800000 */
.L_x_62:
        /* <DEDUP_REMOVED lines=9> */
.L_x_65:
[----:B------:R-:W-:Y:S05]  /*2e70*/  BSYNC B1 ;  /* 0x0000000000017941 */ /* 0x000fea0003800000 */
.L_x_64:
        /* <DEDUP_REMOVED lines=10> */
.L_x_67:
[----:B------:R-:W-:Y:S05]  /*2f20*/  BSYNC B1 ;  /* 0x0000000000017941 */ /* 0x000fea0003800000 */
.L_x_66:
        /* <DEDUP_REMOVED lines=10> */
.L_x_69:
[----:B------:R-:W-:Y:S05]  /*2fd0*/  BSYNC B1 ;  /* 0x0000000000017941 */ /* 0x000fea0003800000 */
.L_x_68:
        /* <DEDUP_REMOVED lines=9> */
.L_x_71:
[----:B------:R-:W-:Y:S05]  /*3070*/  BSYNC B1 ;  /* 0x0000000000017941 */ /* 0x000fea0003800000 */
.L_x_70:
        /* <DEDUP_REMOVED lines=9> */
.L_x_73:
[----:B------:R-:W-:Y:S05]  /*3110*/  BSYNC B1 ;  /* 0x0000000000017941 */ /* 0x000fea0003800000 */
.L_x_72:
        /* <DEDUP_REMOVED lines=10> */
.L_x_75:
[----:B------:R-:W-:Y:S05]  /*31c0*/  BSYNC B1 ;  /* 0x0000000000017941 */ /* 0x000fea0003800000 */
.L_x_74:
        /* <DEDUP_REMOVED lines=10> */
.L_x_77:
[----:B------:R-:W-:Y:S05]  /*3270*/  BSYNC B1 ;  /* 0x0000000000017941 */ /* 0x000fea0003800000 */
.L_x_76:
        /* <DEDUP_REMOVED lines=9> */
.L_x_79:
[----:B------:R-:W-:Y:S05]  /*3310*/  BSYNC B1 ;  /* 0x0000000000017941 */ /* 0x000fea0003800000 */
.L_x_78:
        /* <DEDUP_REMOVED lines=9> */
.L_x_81:
[----:B------:R-:W-:Y:S05]  /*33b0*/  BSYNC B1 ;  /* 0x0000000000017941 */ /* 0x000fea0003800000 */
.L_x_80:
        /* <DEDUP_REMOVED lines=10> */
.L_x_83:
[----:B------:R-:W-:Y:S05]  /*3460*/  BSYNC B1 ;  /* 0x0000000000017941 */ /* 0x000fea0003800000 */
.L_x_82:
        /* <DEDUP_REMOVED lines=10> */
.L_x_85:
[----:B------:R-:W-:Y:S05]  /*3510*/  BSYNC B1 ;  /* 0x0000000000017941 */ /* 0x000fea0003800000 */
.L_x_84:
        /* <DEDUP_REMOVED lines=9> */
.L_x_87:
[----:B------:R-:W-:Y:S05]  /*35b0*/  BSYNC B1 ;  /* 0x0000000000017941 */ /* 0x000fea0003800000 */
.L_x_86:
        /* <DEDUP_REMOVED lines=9> */
.L_x_89:
[----:B------:R-:W-:Y:S05]  /*3650*/  BSYNC B1 ;  /* 0x0000000000017941 */ /* 0x000fea0003800000 */
.L_x_88:
        /* <DEDUP_REMOVED lines=10> */
.L_x_91:
[----:B------:R-:W-:Y:S05]  /*3700*/  BSYNC B1 ;  /* 0x0000000000017941 */ /* 0x000fea0003800000 */
.L_x_90:
        /* <DEDUP_REMOVED lines=10> */
.L_x_93:
[----:B------:R-:W-:Y:S05]  /*37b0*/  BSYNC B1 ;  /* 0x0000000000017941 */ /* 0x000fea0003800000 */
.L_x_92:
        /* <DEDUP_REMOVED lines=9> */
.L_x_95:
[----:B------:R-:W-:Y:S05]  /*3850*/  BSYNC B1 ;  /* 0x0000000000017941 */ /* 0x000fea0003800000 */
.L_x_94:
        /* <DEDUP_REMOVED lines=9> */
.L_x_97:
[----:B------:R-:W-:Y:S05]  /*38f0*/  BSYNC B1 ;  /* 0x0000000000017941 */ /* 0x000fea0003800000 */
.L_x_96:
        /* <DEDUP_REMOVED lines=10> */
.L_x_99:
[----:B------:R-:W-:Y:S05]  /*39a0*/  BSYNC B1 ;  /* 0x0000000000017941 */ /* 0x000fea0003800000 */
.L_x_98:
        /* <DEDUP_REMOVED lines=10> */
.L_x_101:
[----:B------:R-:W-:Y:S05]  /*3a50*/  BSYNC B1 ;  /* 0x0000000000017941 */ /* 0x000fea0003800000 */
.L_x_100:
        /* <DEDUP_REMOVED lines=9> */
.L_x_103:
[----:B------:R-:W-:Y:S05]  /*3af0*/  BSYNC B1 ;  /* 0x0000000000017941 */ /* 0x000fea0003800000 */
.L_x_102:
        /* <DEDUP_REMOVED lines=9> */
.L_x_105:
[----:B------:R-:W-:Y:S05]  /*3b90*/  BSYNC B1 ;  /* 0x0000000000017941 */ /* 0x000fea0003800000 */
.L_x_104:
        /* <DEDUP_REMOVED lines=10> */
.L_x_107:
[----:B------:R-:W-:Y:S05]  /*3c40*/  BSYNC B1 ;  /* 0x0000000000017941 */ /* 0x000fea0003800000 */
.L_x_106:
        /* <DEDUP_REMOVED lines=10> */
.L_x_109:
[----:B------:R-:W-:Y:S05]  /*3cf0*/  BSYNC B1 ;  /* 0x0000000000017941 */ /* 0x000fea0003800000 */
.L_x_108:
        /* <DEDUP_REMOVED lines=9> */
.L_x_111:
[----:B------:R-:W-:Y:S05]  /*3d90*/  BSYNC B1 ;  /* 0x0000000000017941 */ /* 0x000fea0003800000 */
.L_x_110:
        /* <DEDUP_REMOVED lines=9> */
.L_x_113:
[----:B------:R-:W-:Y:S05]  /*3e30*/  BSYNC B1 ;  /* 0x0000000000017941 */ /* 0x000fea0003800000 */
.L_x_112:
        /* <DEDUP_REMOVED lines=10> */
.L_x_115:
[----:B------:R-:W-:Y:S05]  /*3ee0*/  BSYNC B1 ;  /* 0x0000000000017941 */ /* 0x000fea0003800000 */
.L_x_114:
        /* <DEDUP_REMOVED lines=10> */
.L_x_117:
[----:B------:R-:W-:Y:S05]  /*3f90*/  BSYNC B1 ;  /* 0x0000000000017941 */ /* 0x000fea0003800000 */
.L_x_116:
        /* <DEDUP_REMOVED lines=9> */
.L_x_119:
[----:B------:R-:W-:Y:S05]  /*4030*/  BSYNC B1 ;  /* 0x0000000000017941 */ /* 0x000fea0003800000 */
.L_x_118:
        /* <DEDUP_REMOVED lines=9> */
.L_x_121:
[----:B------:R-:W-:Y:S05]  /*40d0*/  BSYNC B1 ;  /* 0x0000000000017941 */ /* 0x000fea0003800000 */
.L_x_120:
        /* <DEDUP_REMOVED lines=10> */
.L_x_123:
[----:B------:R-:W-:Y:S05]  /*4180*/  BSYNC B1 ;  /* 0x0000000000017941 */ /* 0x000fea0003800000 */
.L_x_122:
        /* <DEDUP_REMOVED lines=10> */
.L_x_125:
[----:B------:R-:W-:Y:S05]  /*4230*/  BSYNC B1 ;  /* 0x0000000000017941 */ /* 0x000fea0003800000 */
.L_x_124:
        /* <DEDUP_REMOVED lines=9> */
.L_x_127:
[----:B------:R-:W-:Y:S05]  /*42d0*/  BSYNC B1 ;  /* 0x0000000000017941 */ /* 0x000fea0003800000 */
.L_x_126:
        /* <DEDUP_REMOVED lines=9> */
.L_x_129:
[----:B------:R-:W-:Y:S05]  /*4370*/  BSYNC B1 ;  /* 0x0000000000017941 */ /* 0x000fea0003800000 */
.L_x_128:
        /* <DEDUP_REMOVED lines=10> */
.L_x_131:
[----:B------:R-:W-:Y:S05]  /*4420*/  BSYNC B1 ;  /* 0x0000000000017941 */ /* 0x000fea0003800000 */
.L_x_130:
        /* <DEDUP_REMOVED lines=10> */
.L_x_133:
[----:B------:R-:W-:Y:S05]  /*44d0*/  BSYNC B1 ;  /* 0x0000000000017941 */ /* 0x000fea0003800000 */
.L_x_132:
        /* <DEDUP_REMOVED lines=9> */
.L_x_135:
[----:B------:R-:W-:Y:S05]  /*4570*/  BSYNC B1 ;  /* 0x0000000000017941 */ /* 0x000fea0003800000 */
.L_x_134:
        /* <DEDUP_REMOVED lines=9> */
.L_x_137:
[----:B------:R-:W-:Y:S05]  /*4610*/  BSYNC B1 ;  /* 0x0000000000017941 */ /* 0x000fea0003800000 */
.L_x_136:
        /* <DEDUP_REMOVED lines=10> */
.L_x_139:
[----:B------:R-:W-:Y:S05]  /*46c0*/  BSYNC B1 ;  /* 0x0000000000017941 */ /* 0x000fea0003800000 */
.L_x_138:
        /* <DEDUP_REMOVED lines=10> */
.L_x_141:
[----:B------:R-:W-:Y:S05]  /*4770*/  BSYNC B1 ;  /* 0x0000000000017941 */ /* 0x000fea0003800000 */
.L_x_140:
        /* <DEDUP_REMOVED lines=9> */
.L_x_143:
[----:B------:R-:W-:Y:S05]  /*4810*/  BSYNC B1 ;  /* 0x0000000000017941 */ /* 0x000fea0003800000 */
.L_x_142:
        /* <DEDUP_REMOVED lines=9> */
.L_x_145:
[----:B------:R-:W-:Y:S05]  /*48b0*/  BSYNC B1 ;  /* 0x0000000000017941 */ /* 0x000fea0003800000 */
.L_x_144:
        /* <DEDUP_REMOVED lines=10> */
.L_x_147:
[----:B------:R-:W-:Y:S05]  /*4960*/  BSYNC B1 ;  /* 0x0000000000017941 */ /* 0x000fea0003800000 */
.L_x_146:
[----:B-----5:R-:W-:Y:S01]  /*4970*/  HADD2.F32 R5, -RZ, R24.H0_H0 ;  /* 0x20000018ff057230 */ /* 0x020fe20000004100 */
[----:B------:R-:W-:Y:S01]  /*4980*/  ISETP.GT.AND P0, PT, R4, 0x79, PT ;  /* 0x000000790400780c */ /* 0x000fe20003f04270 */
[----:B------:R-:W-:Y:S01]  /*4990*/  @P2 IMAD.MOV.U32 R4, RZ, RZ, R10 ;  /* 0x000000ffff042224 */ /* 0x000fe200078e000a */
[----:B------:R-:W-:Y:S02]  /*49a0*/  BSSY B1, `(.L_x_148) ;  /* 0x000000a000017945 */ /* 0x000fe40003800000 */
[----:B------:R-:W-:Y:S01]  /*49b0*/  FMUL R5, R5, R88 ;  /* 0x0000005805057220 */ /* 0x000fe20000400000 */
[----:B------:R-:W-:-:S03]  /*49c0*/  ISETP.GT.AND P3, PT, R3, RZ, P0 ;  /* 0x000000ff0300720c */ /* 0x000fc60000764270 */
[----:B------:R-:W-:-:S05]  /*49d0*/  FFMA R5, R84, R19, R5 ;  /* 0x0000001354057223 */ /* 0x000fca0000000005 */
[----:B------:R-:W-:-:S04]  /*49e0*/  F2FP.F16.F32.PACK_AB R5, RZ, R5 ;  /* 0x00000005ff05723e */ /* 0x000fc800000000ff */
[----:B0-----:R-:W-:Y:S01]  /*49f0*/  PRMT R14, R5, 0x7610, R14 ;  /* 0x00007610050e7816 */ /* 0x001fe2000000000e */
[----:B------:R-:W-:-:S05]  /*4a00*/  @P2 IMAD.MOV.U32 R5, RZ, RZ, R11 ;  /* 0x000000ffff052224 */ /* 0x000fca00078e000b */
[----:B------:R0:W-:Y:S01]  /*4a10*/  @P2 STG.E.U16 desc[UR38][R4.64+0xf0], R14 ;  /* 0x0000f00e04002986 */ /* 0x0001e2000c101526 */
[----:B------:R-:W-:Y:S05]  /*4a20*/  @!P3 BRA `(.L_x_149) ;  /* 0x000000000004b947 */ /* 0x000fea0003800000 */
[----:B------:R0:W5:Y:S02]  /*4a30*/  LDG.E.LTC128B.U16 R24, desc[UR38][R6.64+0xf2] ;  /* 0x0000f22606187981 */ /* 0x000164000c1e1520 */
.L_x_149:
[----:B------:R-:W-:Y:S05]  /*4a40*/  BSYNC B1 ;  /* 0x0000000000017941 */ /* 0x000fea0003800000 */
.L_x_148:
        /* <DEDUP_REMOVED lines=9> */
.L_x_151:
[----:B------:R-:W-:Y:S05]  /*4ae0*/  BSYNC B1 ;  /* 0x0000000000017941 */ /* 0x000fea0003800000 */
.L_x_150:
[----:B-----5:R-:W-:Y:S01]  /*4af0*/  HADD2.F32 R5, -RZ, R24.H0_H0 ;  /* 0x20000018ff057230 */ /* 0x020fe20000004100 */
[----:B------:R-:W-:Y:S01]  /*4b00*/  ISETP.GT.AND P0, PT, R3, 0x8, P0 ;  /* 0x000000080300780c */ /* 0x000fe20000704270 */
[----:B0-----:R-:W-:Y:S01]  /*4b10*/  @P1 IMAD.MOV.U32 R4, RZ, RZ, R12 ;  /* 0x000000ffff041224 */ /* 0x001fe200078e000c */
[----:B------:R-:W-:Y:S02]  /*4b20*/  BSSY B1, `(.L_x_152) ;  /* 0x0000009000017945 */ /* 0x000fe40003800000 */
[----:B------:R-:W-:-:S04]  /*4b30*/  FMUL R5, R5, R88 ;  /* 0x0000005805057220 */ /* 0x000fc80000400000 */
[----:B------:R-:W-:-:S05]  /*4b40*/  FFMA R5, R86, R19, R5 ;  /* 0x0000001356057223 */ /* 0x000fca0000000005 */
[----:B------:R-:W-:-:S04]  /*4b50*/  F2FP.F16.F32.PACK_AB R5, RZ, R5 ;  /* 0x00000005ff05723e */ /* 0x000fc800000000ff */
[----:B-1-3--:R-:W-:Y:S01]  /*4b60*/  PRMT R6, R5, 0x7610, R6 ;  /* 0x0000761005067816 */ /* 0x00afe20000000006 */
[----:B------:R-:W-:-:S05]  /*4b70*/  @P1 IMAD.MOV.U32 R5, RZ, RZ, R13 ;  /* 0x000000ffff051224 */ /* 0x000fca00078e000d */
[----:B------:R0:W-:Y:S01]  /*4b80*/  @P1 STG.E.U16 desc[UR38][R4.64+0xf0], R6 ;  /* 0x0000f00604001986 */ /* 0x0001e2000c101526 */
[----:B------:R-:W-:Y:S05]  /*4b90*/  @!P0 BRA `(.L_x_153) ;  /* 0x0000000000048947 */ /* 0x000fea0003800000 */
[----:B------:R1:W5:Y:S02]  /*4ba0*/  LDG.E.LTC128B.U16 R24, desc[UR38][R8.64+0xf2] ;  /* 0x0000f22608187981 */ /* 0x000364000c1e1520 */
.L_x_153:
[----:B------:R-:W-:Y:S05]  /*4bb0*/  BSYNC B1 ;  /* 0x0000000000017941 */ /* 0x000fea0003800000 */
.L_x_152:
[----:B------:R-:W-:Y:S05]  /*4bc0*/  @!P0 BRA `(.L_x_154) ;  /* 0x0000001000e88947 */ /* 0x000fea0003800000 */
[----:B-----5:R-:W-:-:S05]  /*4bd0*/  HADD2.F32 R3, -RZ, R24.H0_H0 ;  /* 0x20000018ff037230 */ /* 0x020fca0000004100 */
[----:B0-----:R-:W-:-:S04]  /*4be0*/  FMUL R4, R3, R88 ;  /* 0x0000005803047220 */ /* 0x001fc80000400000 */
[----:B------:R-:W-:-:S05]  /*4bf0*/  FFMA R4, R87, R19, R4 ;  /* 0x0000001357047223 */ /* 0x000fca0000000004 */
[----:B------:R-:W-:-:S05]  /*4c00*/  F2FP.F16.F32.PACK_AB R4, RZ, R4 ;  /* 0x00000004ff04723e */ /* 0x000fca00000000ff */
[----:B------:R3:W-:Y:S01]  /*4c10*/  STG.E.U16 desc[UR38][R12.64+0xf2], R4 ;  /* 0x0000f2040c007986 */ /* 0x0007e2000c101526 */
[----:B------:R-:W-:Y:S05]  /*4c20*/  BRA `(.L_x_154) ;  /* 0x0000001000d07947 */ /* 0x000fea0003800000 */
.L_x_29:
[----:B------:R-:W-:Y:S01]  /*4c30*/  ISETP.GT.AND P3, PT, R4, 0x1, PT ;  /* 0x000000010400780c */ /* 0x000fe20003f64270 */
[----:B------:R-:W-:Y:S01]  /*4c40*/  ULDC.64 UR4, c[0x0][0x5c0] ;  /* 0x0001700000047ab9 */ /* 0x000fe20000000a00 */
[-C--:B------:R-:W-:Y:S01]  /*4c50*/  FMUL R24, R24, R19.reuse ;  /* 0x0000001318187220 */ /* 0x080fe20000400000 */
[----:B------:R-:W-:Y:S01]  /*4c60*/  LEA R6, P4, R102, UR4, 0x1 ;  /* 0x0000000466067c11 */ /* 0x000fe2000f8808ff */
[-C--:B------:R-:W-:Y:S01]  /*4c70*/  FMUL R25, R25, R19.reuse ;  /* 0x0000001319197220 */ /* 0x080fe20000400000 */
[----:B------:R-:W-:Y:S01]  /*4c80*/  ISETP.GT.AND P0, PT, R3, RZ, P3 ;  /* 0x000000ff0300720c */ /* 0x000fe20001f04270 */
[-C--:B------:R-:W-:Y:S01]  /*4c90*/  FMUL R26, R26, R19.reuse ;  /* 0x000000131a1a7220 */ /* 0x080fe20000400000 */
[----:B------:R-:W-:Y:S01]  /*4ca0*/  F2FP.F16.F32.PACK_AB R24, RZ, R24 ;  /* 0x00000018ff18723e */ /* 0x000fe200000000ff */
[-C--:B------:R-:W-:Y:S01]  /*4cb0*/  FMUL R27, R27, R19.reuse ;  /* 0x000000131b1b7220 */ /* 0x080fe20000400000 */
[----:B------:R-:W-:Y:S01]  /*4cc0*/  LEA.HI.X R7, R102, UR5, R113, 0x1, P4 ;  /* 0x0000000566077c11 */ /* 0x000fe2000a0f0c71 */
[----:B------:R-:W-:Y:S01]  /*4cd0*/  FMUL R28, R28, R19 ;  /* 0x000000131c1c7220 */ /* 0x000fe20000400000 */
[----:B------:R-:W-:Y:S01]  /*4ce0*/  F2FP.F16.F32.PACK_AB R25, RZ, R25 ;  /* 0x00000019ff19723e */ /* 0x000fe200000000ff */
[-C--:B------:R-:W-:Y:S01]  /*4cf0*/  FMUL R29, R29, R19.reuse ;  /* 0x000000131d1d7220 */ /* 0x080fe20000400000 */
[----:B------:R-:W-:Y:S01]  /*4d00*/  ISETP.GT.AND P2, PT, R3, 0x8, P2 ;  /* 0x000000080300780c */ /* 0x000fe20001744270 */
[----:B------:R-:W-:Y:S01]  /*4d10*/  @P1 STG.E.U16 desc[UR38][R6.64], R24 ;  /* 0x0000001806001986 */ /* 0x000fe2000c101526 */
[----:B------:R-:W-:Y:S01]  /*4d20*/  ISETP.GT.AND P1, PT, R4, 0x8, PT ;  /* 0x000000080400780c */ /* 0x000fe20003f24270 */
[-C--:B------:R-:W-:Y:S01]  /*4d30*/  FMUL R30, R30, R19.reuse ;  /* 0x000000131e1e7220 */ /* 0x080fe20000400000 */
[C---:B------:R-:W-:Y:S01]  /*4d40*/  SHF.L.U64.HI R5, R92.reuse, 0x1, R91 ;  /* 0x000000015c057819 */ /* 0x040fe2000001025b */
[----:B------:R-:W-:Y:S01]  /*4d50*/  @P0 STG.E.U16 desc[UR38][R6.64+0x2], R25 ;  /* 0x0000021906000986 */ /* 0x000fe2000c101526 */
[----:B------:R-:W-:Y:S01]  /*4d60*/  LEA R8, P5, R92, R6, 0x1 ;  /* 0x000000065c087211 */ /* 0x000fe200078a08ff */
[-C--:B------:R-:W-:Y:S01]  /*4d70*/  FMUL R31, R31, R19.reuse ;  /* 0x000000131f1f7220 */ /* 0x080fe20000400000 */
[----:B------:R-:W-:Y:S01]  /*4d80*/  ISETP.GT.AND P3, PT, R3, 0x8, P3 ;  /* 0x000000080300780c */ /* 0x000fe20001f64270 */
[-C--:B------:R-:W-:Y:S01]  /*4d90*/  FMUL R32, R32, R19.reuse ;  /* 0x0000001320207220 */ /* 0x080fe20000400000 */
[----:B------:R-:W-:Y:S01]  /*4da0*/  ISETP.GT.AND P0, PT, R4, 0x9, PT ;  /* 0x000000090400780c */ /* 0x000fe20003f04270 */
[----:B------:R-:W-:Y:S01]  /*4db0*/  IMAD.X R9, R5, 0x1, R7, P5 ;  /* 0x0000000105097824 */ /* 0x000fe200028e0607 */
[----:B------:R-:W-:Y:S01]  /*4dc0*/  ISETP.GT.AND P4, PT, R3, RZ, P1 ;  /* 0x000000ff0300720c */ /* 0x000fe20000f84270 */
[-C--:B------:R-:W-:Y:S01]  /*4dd0*/  FMUL R33, R33, R19.reuse ;  /* 0x0000001321217220 */ /* 0x080fe20000400000 */
[----:B------:R-:W-:Y:S01]  /*4de0*/  F2FP.F16.F32.PACK_AB R26, RZ, R26 ;  /* 0x0000001aff1a723e */ /* 0x000fe200000000ff */
[-C--:B------:R-:W-:Y:S01]  /*4df0*/  FMUL R34, R34, R19.reuse ;  /* 0x0000001322227220 */ /* 0x080fe20000400000 */
[----:B------:R-:W-:Y:S01]  /*4e00*/  ISETP.GT.AND P5, PT, R3, RZ, P0 ;  /* 0x000000ff0300720c */ /* 0x000fe200007a4270 */
[----:B------:R-:W-:Y:S01]  /*4e10*/  FMUL R35, R35, R19 ;  /* 0x0000001323237220 */ /* 0x000fe20000400000 */
[----:B------:R-:W-:Y:S01]  /*4e20*/  F2FP.F16.F32.PACK_AB R27, RZ, R27 ;  /* 0x0000001bff1b723e */ /* 0x000fe200000000ff */
[----:B------:R-:W-:Y:S01]  /*4e30*/  @P2 STG.E.U16 desc[UR38][R8.64], R26 ;  /* 0x0000001a08002986 */ /* 0x000fe2000c101526 */
[----:B------:R-:W-:Y:S01]  /*4e40*/  F2FP.F16.F32.PACK_AB R28, RZ, R28 ;  /* 0x0000001cff1c723e */ /* 0x000fe200000000ff */
[-C--:B------:R-:W-:Y:S01]  /*4e50*/  FMUL R36, R36, R19.reuse ;  /* 0x0000001324247220 */ /* 0x080fe20000400000 */
[----:B------:R-:W-:Y:S01]  /*4e60*/  ISETP.GT.AND P2, PT, R3, 0x8, P1 ;  /* 0x000000080300780c */ /* 0x000fe20000f44270 */
[----:B------:R-:W-:Y:S01]  /*4e70*/  @P3 STG.E.U16 desc[UR38][R8.64+0x2], R27 ;  /* 0x0000021b08003986 */ /* 0x000fe2000c101526 */
[----:B------:R-:W-:Y:S01]  /*4e80*/  ISETP.GT.AND P1, PT, R4, 0x10, PT ;  /* 0x000000100400780c */ /* 0x000fe20003f24270 */
[----:B------:R-:W-:Y:S01]  /*4e90*/  FMUL R37, R37, R19 ;  /* 0x0000001325257220 */ /* 0x000fe20000400000 */
[----:B------:R-:W-:Y:S01]  /*4ea0*/  F2FP.F16.F32.PACK_AB R29, RZ, R29 ;  /* 0x0000001dff1d723e */ /* 0x000fe200000000ff */
[----:B------:R-:W-:Y:S01]  /*4eb0*/  @P4 STG.E.U16 desc[UR38][R6.64+0x10], R28 ;  /* 0x0000101c06004986 */ /* 0x000fe2000c101526 */
[C---:B------:R-:W-:Y:S01]  /*4ec0*/  ISETP.GT.AND P3, PT, R3.reuse, 0x8, P0 ;  /* 0x000000080300780c */ /* 0x040fe20000764270 */
[-C--:B------:R-:W-:Y:S01]  /*4ed0*/  FMUL R38, R38, R19.reuse ;  /* 0x0000001326267220 */ /* 0x080fe20000400000 */
[----:B------:R-:W-:Y:S01]  /*4ee0*/  ISETP.GT.AND P0, PT, R4, 0x11, PT ;  /* 0x000000110400780c */ /* 0x000fe20003f04270 */
[----:B------:R-:W-:Y:S01]  /*4ef0*/  @P5 STG.E.U16 desc[UR38][R6.64+0x12], R29 ;  /* 0x0000121d06005986 */ /* 0x000fe2000c101526 */
        /* <DEDUP_REMOVED lines=161> */
[----:B------:R-:W-:Y:S01]  /*5910*/  FMUL R87, R87, R19 ;  /* 0x0000001357577220 */ /* 0x000fe20000400000 */
[----:B------:R-:W-:-:S02]  /*5920*/  F2FP.F16.F32.PACK_AB R62, RZ, R62 ;  /* 0x0000003eff3e723e */ /* 0x000fc400000000ff */
[C---:B------:R-:W-:Y:S02]  /*5930*/  ISETP.GT.AND P5, PT, R3.reuse, RZ, P0 ;  /* 0x000000ff0300720c */ /* 0x040fe400007a4270 */
[----:B------:R-:W-:Y:S01]  /*5940*/  F2FP.F16.F32.PACK_AB R63, RZ, R63 ;  /* 0x0000003fff3f723e */ /* 0x000fe200000000ff */
[----:B------:R-:W-:Y:S01]  /*5950*/  @P2 STG.E.U16 desc[UR38][R8.64+0x90], R62 ;  /* 0x0000903e08002986 */ /* 0x000fe2000c101526 */
[----:B------:R-:W-:Y:S02]  /*5960*/  F2FP.F16.F32.PACK_AB R64, RZ, R64 ;  /* 0x00000040ff40723e */ /* 0x000fe400000000ff */
[C---:B------:R-:W-:Y:S01]  /*5970*/  ISETP.GT.AND P2, PT, R3.reuse, 0x8, P1 ;  /* 0x000000080300780c */ /* 0x040fe20000f44270 */
[----:B------:R-:W-:Y:S01]  /*5980*/  @P3 STG.E.U16 desc[UR38][R8.64+0x92], R63 ;  /* 0x0000923f08003986 */ /* 0x000fe2000c101526 */
[----:B------:R-:W-:Y:S02]  /*5990*/  ISETP.GT.AND P1, PT, R4, 0x58, PT ;  /* 0x000000580400780c */ /* 0x000fe40003f24270 */
[----:B------:R-:W-:Y:S01]  /*59a0*/  F2FP.F16.F32.PACK_AB R65, RZ, R65 ;  /* 0x00000041ff41723e */ /* 0x000fe200000000ff */
[----:B------:R-:W-:Y:S01]  /*59b0*/  @P4 STG.E.U16 desc[UR38][R6.64+0xa0], R64 ;  /* 0x0000a04006004986 */ /* 0x000fe2000c101526 */
[----:B------:R-:W-:-:S02]  /*59c0*/  ISETP.GT.AND P3, PT, R3, 0x8, P0 ;  /* 0x000000080300780c */ /* 0x000fc40000764270 */
[----:B------:R-:W-:Y:S01]  /*59d0*/  ISETP.GT.AND P0, PT, R4, 0x59, PT ;  /* 0x000000590400780c */ /* 0x000fe20003f04270 */
[----:B------:R-:W-:Y:S01]  /*59e0*/  @P5 STG.E.U16 desc[UR38][R6.64+0xa2], R65 ;  /* 0x0000a24106005986 */ /* 0x000fe2000c101526 */
[C---:B------:R-:W-:Y:S02]  /*59f0*/  ISETP.GT.AND P4, PT, R3.reuse, RZ, P1 ;  /* 0x000000ff0300720c */ /* 0x040fe40000f84270 */
[----:B------:R-:W-:Y:S02]  /*5a00*/  F2FP.F16.F32.PACK_AB R66, RZ, R66 ;  /* 0x00000042ff42723e */ /* 0x000fe400000000ff */
[----:B------:R-:W-:Y:S02]  /*5a10*/  ISETP.GT.AND P5, PT, R3, RZ, P0 ;  /* 0x000000ff0300720c */ /* 0x000fe400007a4270 */
[----:B------:R-:W-:Y:S01]  /*5a20*/  F2FP.F16.F32.PACK_AB R67, RZ, R67 ;  /* 0x00000043ff43723e */ /* 0x000fe200000000ff */
[----:B------:R-:W-:Y:S01]  /*5a30*/  @P2 STG.E.U16 desc[UR38][R8.64+0xa0], R66 ;  /* 0x0000a04208002986 */ /* 0x000fe2000c101526 */
[----:B------:R-:W-:-:S02]  /*5a40*/  F2FP.F16.F32.PACK_AB R68, RZ, R68 ;  /* 0x00000044ff44723e */ /* 0x000fc400000000ff */
[C---:B------:R-:W-:Y:S01]  /*5a50*/  ISETP.GT.AND P2, PT, R3.reuse, 0x8, P1 ;  /* 0x000000080300780c */ /* 0x040fe20000f44270 */
[----:B------:R-:W-:Y:S01]  /*5a60*/  @P3 STG.E.U16 desc[UR38][R8.64+0xa2], R67 ;  /* 0x0000a24308003986 */ /* 0x000fe2000c101526 */
[C---:B------:R-:W-:Y:S02]  /*5a70*/  ISETP.GT.AND P1, PT, R4.reuse, 0x60, PT ;  /* 0x000000600400780c */ /* 0x040fe40003f24270 */
[----:B------:R-:W-:Y:S01]  /*5a80*/  F2FP.F16.F32.PACK_AB R69, RZ, R69 ;  /* 0x00000045ff45723e */ /* 0x000fe200000000ff */
[----:B------:R-:W-:Y:S01]  /*5a90*/  @P4 STG.E.U16 desc[UR38][R6.64+0xb0], R68 ;  /* 0x0000b04406004986 */ /* 0x000fe2000c101526 */
[C---:B------:R-:W-:Y:S02]  /*5aa0*/  ISETP.GT.AND P3, PT, R3.reuse, 0x8, P0 ;  /* 0x000000080300780c */ /* 0x040fe40000764270 */
[----:B------:R-:W-:Y:S01]  /*5ab0*/  ISETP.GT.AND P0, PT, R4, 0x61, PT ;  /* 0x000000610400780c */ /* 0x000fe20003f04270 */
[----:B------:R-:W-:Y:S01]  /*5ac0*/  @P5 STG.E.U16 desc[UR38][R6.64+0xb2], R69 ;  /* 0x0000b24506005986 */ /* 0x000fe2000c101526 */
[----:B------:R-:W-:-:S02]  /*5ad0*/  ISETP.GT.AND P4, PT, R3, RZ, P1 ;  /* 0x000000ff0300720c */ /* 0x000fc40000f84270 */
[C---:B------:R-:W-:Y:S02]  /*5ae0*/  ISETP.GT.AND P5, PT, R3.reuse, RZ, P0 ;  /* 0x000000ff0300720c */ /* 0x040fe400007a4270 */
[----:B------:R-:W-:Y:S02]  /*5af0*/  F2FP.F16.F32.PACK_AB R70, RZ, R70 ;  /* 0x00000046ff46723e */ /* 0x000fe400000000ff */
[----:B------:R-:W-:Y:S02]  /*5b00*/  F2FP.F16.F32.PACK_AB R71, RZ, R71 ;  /* 0x00000047ff47723e */ /* 0x000fe400000000ff */
[----:B------:R-:W-:Y:S01]  /*5b10*/  F2FP.F16.F32.PACK_AB R72, RZ, R72 ;  /* 0x00000048ff48723e */ /* 0x000fe200000000ff */
[----:B------:R-:W-:Y:S01]  /*5b20*/  @P2 STG.E.U16 desc[UR38][R8.64+0xb0], R70 ;  /* 0x0000b04608002986 */ /* 0x000fe2000c101526 */
[----:B------:R-:W-:Y:S02]  /*5b30*/  F2FP.F16.F32.PACK_AB R73, RZ, R73 ;  /* 0x00000049ff49723e */ /* 0x000fe400000000ff */
[C---:B------:R-:W-:Y:S01]  /*5b40*/  ISETP.GT.AND P1, PT, R3.reuse, 0x8, P1 ;  /* 0x000000080300780c */ /* 0x040fe20000f24270 */
[----:B------:R-:W-:Y:S01]  /*5b50*/  @P3 STG.E.U16 desc[UR38][R8.64+0xb2], R71 ;  /* 0x0000b24708003986 */ /* 0x000fe2000c101526 */
[----:B------:R-:W-:-:S02]  /*5b60*/  ISETP.GT.AND P2, PT, R3, 0x8, P0 ;  /* 0x000000080300780c */ /* 0x000fc40000744270 */
[C---:B------:R-:W-:Y:S01]  /*5b70*/  ISETP.GT.AND P0, PT, R4.reuse, 0x69, PT ;  /* 0x000000690400780c */ /* 0x040fe20003f04270 */
[----:B------:R-:W-:Y:S01]  /*5b80*/  @P4 STG.E.U16 desc[UR38][R6.64+0xc0], R72 ;  /* 0x0000c04806004986 */ /* 0x000fe2000c101526 */
[----:B------:R-:W-:Y:S02]  /*5b90*/  ISETP.GT.AND P4, PT, R4, 0x68, PT ;  /* 0x000000680400780c */ /* 0x000fe40003f84270 */
[----:B------:R-:W-:Y:S01]  /*5ba0*/  F2FP.F16.F32.PACK_AB R74, RZ, R74 ;  /* 0x0000004aff4a723e */ /* 0x000fe200000000ff */
[----:B------:R-:W-:Y:S01]  /*5bb0*/  @P5 STG.E.U16 desc[UR38][R6.64+0xc2], R73 ;  /* 0x0000c24906005986 */ /* 0x000fe2000c101526 */
[C---:B------:R-:W-:Y:S02]  /*5bc0*/  ISETP.GT.AND P5, PT, R3.reuse, RZ, P4 ;  /* 0x000000ff0300720c */ /* 0x040fe400027a4270 */
[----:B------:R-:W-:Y:S01]  /*5bd0*/  ISETP.GT.AND P3, PT, R3, RZ, P0 ;  /* 0x000000ff0300720c */ /* 0x000fe20000764270 */
[----:B------:R-:W-:Y:S01]  /*5be0*/  @P1 STG.E.U16 desc[UR38][R8.64+0xc0], R74 ;  /* 0x0000c04a08001986 */ /* 0x000fe2000c101526 */
[----:B------:R-:W-:-:S02]  /*5bf0*/  F2FP.F16.F32.PACK_AB R75, RZ, R75 ;  /* 0x0000004bff4b723e */ /* 0x000fc400000000ff */
[----:B------:R-:W-:Y:S02]  /*5c00*/  F2FP.F16.F32.PACK_AB R76, RZ, R76 ;  /* 0x0000004cff4c723e */ /* 0x000fe400000000ff */
[C---:B------:R-:W-:Y:S01]  /*5c10*/  ISETP.GT.AND P4, PT, R3.reuse, 0x8, P4 ;  /* 0x000000080300780c */ /* 0x040fe20002784270 */
[----:B------:R-:W-:Y:S01]  /*5c20*/  @P2 STG.E.U16 desc[UR38][R8.64+0xc2], R75 ;  /* 0x0000c24b08002986 */ /* 0x000fe2000c101526 */
[----:B------:R-:W-:Y:S02]  /*5c30*/  F2FP.F16.F32.PACK_AB R77, RZ, R77 ;  /* 0x0000004dff4d723e */ /* 0x000fe400000000ff */
[C---:B------:R-:W-:Y:S01]  /*5c40*/  ISETP.GT.AND P2, PT, R4.reuse, 0x71, PT ;  /* 0x000000710400780c */ /* 0x040fe20003f44270 */
[----:B------:R-:W-:Y:S01]  /*5c50*/  @P5 STG.E.U16 desc[UR38][R6.64+0xd0], R76 ;  /* 0x0000d04c06005986 */ /* 0x000fe2000c101526 */
[----:B------:R-:W-:Y:S02]  /*5c60*/  ISETP.GT.AND P5, PT, R3, 0x8, P0 ;  /* 0x000000080300780c */ /* 0x000fe400007a4270 */
[C---:B------:R-:W-:Y:S01]  /*5c70*/  ISETP.GT.AND P1, PT, R4.reuse, 0x78, PT ;  /* 0x000000780400780c */ /* 0x040fe20003f24270 */
[----:B------:R-:W-:Y:S01]  /*5c80*/  @P3 STG.E.U16 desc[UR38][R6.64+0xd2], R77 ;  /* 0x0000d24d06003986 */ /* 0x000fe2000c101526 */
[----:B------:R-:W-:-:S02]  /*5c90*/  ISETP.GT.AND P3, PT, R4, 0x70, PT ;  /* 0x000000700400780c */ /* 0x000fc40003f64270 */
[----:B------:R-:W-:Y:S01]  /*5ca0*/  ISETP.GT.AND P0, PT, R4, 0x79, PT ;  /* 0x000000790400780c */ /* 0x000fe20003f04270 */
[----:B------:R-:W-:Y:S01]  /*5cb0*/  @P4 IMAD.MOV.U32 R4, RZ, RZ, R8 ;  /* 0x000000ffff044224 */ /* 0x000fe200078e0008 */
[----:B------:R-:W-:Y:S01]  /*5cc0*/  F2FP.F16.F32.PACK_AB R78, RZ, R78 ;  /* 0x0000004eff4e723e */ /* 0x000fe200000000ff */
[----:B------:R-:W-:Y:S01]  /*5cd0*/  @P4 IMAD.MOV.U32 R5, RZ, RZ, R9 ;  /* 0x000000ffff054224 */ /* 0x000fe200078e0009 */
[----:B------:R-:W-:Y:S02]  /*5ce0*/  F2FP.F16.F32.PACK_AB R79, RZ, R79 ;  /* 0x0000004fff4f723e */ /* 0x000fe400000000ff */
[----:B------:R-:W-:Y:S02]  /*5cf0*/  F2FP.F16.F32.PACK_AB R80, RZ, R80 ;  /* 0x00000050ff50723e */ /* 0x000fe400000000ff */
[----:B------:R0:W-:Y:S01]  /*5d00*/  @P4 STG.E.U16 desc[UR38][R4.64+0xd0], R78 ;  /* 0x0000d04e04004986 */ /* 0x0001e2000c101526 */
[----:B------:R-:W-:Y:S02]  /*5d10*/  ISETP.GT.AND P4, PT, R3, RZ, P2 ;  /* 0x000000ff0300720c */ /* 0x000fe40001784270 */
[----:B------:R-:W-:-:S02]  /*5d20*/  F2FP.F16.F32.PACK_AB R81, RZ, R81 ;  /* 0x00000051ff51723e */ /* 0x000fc400000000ff */
[----:B------:R-:W-:Y:S02]  /*5d30*/  ISETP.GT.AND P2, PT, R3, 0x8, P2 ;  /* 0x000000080300780c */ /* 0x000fe40001744270 */
[----:B------:R-:W-:Y:S02]  /*5d40*/  F2FP.F16.F32.PACK_AB R82, RZ, R82 ;  /* 0x00000052ff52723e */ /* 0x000fe400000000ff */
[----:B------:R-:W-:Y:S02]  /*5d50*/  F2FP.F16.F32.PACK_AB R83, RZ, R83 ;  /* 0x00000053ff53723e */ /* 0x000fe400000000ff */
[----:B------:R-:W-:Y:S01]  /*5d60*/  F2FP.F16.F32.PACK_AB R84, RZ, R84 ;  /* 0x00000054ff54723e */ /* 0x000fe200000000ff */
[----:B0-----:R-:W-:Y:S01]  /*5d70*/  @P5 IMAD.MOV.U32 R4, RZ, RZ, R8 ;  /* 0x000000ffff045224 */ /* 0x001fe200078e0008 */
[----:B------:R-:W-:Y:S01]  /*5d80*/  F2FP.F16.F32.PACK_AB R85, RZ, R85 ;  /* 0x00000055ff55723e */ /* 0x000fe200000000ff */
[----:B------:R-:W-:Y:S01]  /*5d90*/  @P5 IMAD.MOV.U32 R5, RZ, RZ, R9 ;  /* 0x000000ffff055224 */ /* 0x000fe200078e0009 */
[----:B------:R-:W-:-:S02]  /*5da0*/  F2FP.F16.F32.PACK_AB R86, RZ, R86 ;  /* 0x00000056ff56723e */ /* 0x000fc400000000ff */
[----:B------:R-:W-:Y:S02]  /*5db0*/  F2FP.F16.F32.PACK_AB R87, RZ, R87 ;  /* 0x00000057ff57723e */ /* 0x000fe400000000ff */
[----:B------:R0:W-:Y:S01]  /*5dc0*/  @P5 STG.E.U16 desc[UR38][R4.64+0xd2], R79 ;  /* 0x0000d24f04005986 */ /* 0x0001e2000c101526 */
[C---:B------:R-:W-:Y:S02]  /*5dd0*/  ISETP.GT.AND P5, PT, R3.reuse, RZ, P3 ;  /* 0x000000ff0300720c */ /* 0x040fe40001fa4270 */
[----:B------:R-:W-:-:S11]  /*5de0*/  ISETP.GT.AND P3, PT, R3, 0x8, P3 ;  /* 0x000000080300780c */ /* 0x000fd60001f64270 */
[----:B0-----:R-:W-:Y:S02]  /*5df0*/  @P5 IMAD.MOV.U32 R4, RZ, RZ, R6 ;  /* 0x000000ffff045224 */ /* 0x001fe400078e0006 */
[----:B------:R-:W-:-:S05]  /*5e00*/  @P5 IMAD.MOV.U32 R5, RZ, RZ, R7 ;  /* 0x000000ffff055224 */ /* 0x000fca00078e0007 */
[----:B------:R0:W-:Y:S01]  /*5e10*/  @P5 STG.E.U16 desc[UR38][R4.64+0xe0], R80 ;  /* 0x0000e05004005986 */ /* 0x0001e2000c101526 */
[C---:B------:R-:W-:Y:S02]  /*5e20*/  ISETP.GT.AND P5, PT, R3.reuse, RZ, P0 ;  /* 0x000000ff0300720c */ /* 0x040fe400007a4270 */
[----:B------:R-:W-:Y:S01]  /*5e30*/  ISETP.GT.AND P0, PT, R3, 0x8, P0 ;  /* 0x000000080300780c */ /* 0x000fe20000704270 */
[----:B0-----:R-:W-:Y:S02]  /*5e40*/  @P4 IMAD.MOV.U32 R4, RZ, RZ, R6 ;  /* 0x000000ffff044224 */ /* 0x001fe400078e0006 */
[----:B------:R-:W-:-:S05]  /*5e50*/  @P4 IMAD.MOV.U32 R5, RZ, RZ, R7 ;  /* 0x000000ffff054224 */ /* 0x000fca00078e0007 */
[----:B------:R0:W-:Y:S01]  /*5e60*/  @P4 STG.E.U16 desc[UR38][R4.64+0xe2], R81 ;  /* 0x0000e25104004986 */ /* 0x0001e2000c101526 */
[C---:B------:R-:W-:Y:S02]  /*5e70*/  ISETP.GT.AND P4, PT, R3.reuse, RZ, P1 ;  /* 0x000000ff0300720c */ /* 0x040fe40000f84270 */
[----:B------:R-:W-:Y:S01]  /*5e80*/  ISETP.GT.AND P1, PT, R3, 0x8, P1 ;  /* 0x000000080300780c */ /* 0x000fe20000f24270 */
[----:B0-----:R-:W-:Y:S02]  /*5e90*/  @P3 IMAD.MOV.U32 R4, RZ, RZ, R8 ;  /* 0x000000ffff043224 */ /* 0x001fe400078e0008 */
[----:B------:R-:W-:-:S05]  /*5ea0*/  @P3 IMAD.MOV.U32 R5, RZ, RZ, R9 ;  /* 0x000000ffff053224 */ /* 0x000fca00078e0009 */
[----:B------:R0:W-:Y:S02]  /*5eb0*/  @P3 STG.E.U16 desc[UR38][R4.64+0xe0], R82 ;  /* 0x0000e05204003986 */ /* 0x0001e4000c101526 */
[----:B0-----:R-:W-:Y:S02]  /*5ec0*/  @P2 IMAD.MOV.U32 R4, RZ, RZ, R8 ;  /* 0x000000ffff042224 */ /* 0x001fe400078e0008 */
[----:B------:R-:W-:-:S05]  /*5ed0*/  @P2 IMAD.MOV.U32 R5, RZ, RZ, R9 ;  /* 0x000000ffff052224 */ /* 0x000fca00078e0009 */
[----:B------:R0:W-:Y:S02]  /*5ee0*/  @P2 STG.E.U16 desc[UR38][R4.64+0xe2], R83 ;  /* 0x0000e25304002986 */ /* 0x0001e4000c101526 */
[----:B0-----:R-:W-:Y:S02]  /*5ef0*/  @P4 IMAD.MOV.U32 R4, RZ, RZ, R6 ;  /* 0x000000ffff044224 */ /* 0x001fe400078e0006 */
[----:B------:R-:W-:-:S05]  /*5f00*/  @P4 IMAD.MOV.U32 R5, RZ, RZ, R7 ;  /* 0x000000ffff054224 */ /* 0x000fca00078e0007 */
[----:B------:R0:W-:Y:S04]  /*5f10*/  @P4 STG.E.U16 desc[UR38][R4.64+0xf0], R84 ;  /* 0x0000f05404004986 */ /* 0x0001e8000c101526 */
[----:B------:R1:W-:Y:S01]  /*5f20*/  @P5 STG.E.U16 desc[UR38][R6.64+0xf2], R85 ;  /* 0x0000f25506005986 */ /* 0x0003e2000c101526 */
[----:B0-----:R-:W-:Y:S02]  /*5f30*/  @P1 IMAD.MOV.U32 R4, RZ, RZ, R8 ;  /* 0x000000ffff041224 */ /* 0x001fe400078e0008 */
[----:B------:R-:W-:-:S05]  /*5f40*/  @P1 IMAD.MOV.U32 R5, RZ, RZ, R9 ;  /* 0x000000ffff051224 */ /* 0x000fca00078e0009 */
[----:B------:R1:W-:Y:S04]  /*5f50*/  @P1 STG.E.U16 desc[UR38][R4.64+0xf0], R86 ;  /* 0x0000f05604001986 */ /* 0x0003e8000c101526 */
[----:B------:R1:W-:Y:S02]  /*5f60*/  @P0 STG.E.U16 desc[UR38][R8.64+0xf2], R87 ;  /* 0x0000f25708000986 */ /* 0x0003e4000c101526 */
.L_x_154:
[----:B------:R-:W-:Y:S05]  /*5f70*/  BSYNC B0 ;  /* 0x0000000000007941 */ /* 0x000fea0003800000 */
.L_x_28:
[----:B------:R-:W-:Y:S01]  /*5f80*/  IADD3 R16, P0, R16, UR36, RZ ;  /* 0x0000002410107c10 */ /* 0x000fe2000ff1e0ff */
[----:B------:R-:W-:Y:S01]  /*5f90*/  ULDC.64 UR4, c[0x0][0x650] ;  /* 0x0001940000047ab9 */ /* 0x000fe20000000a00 */
[----:B------:R-:W-:Y:S01]  /*5fa0*/  PRMT R3, RZ, 0x7610, R3 ;  /* 0x00007610ff037816 */ /* 0x000fe20000000003 */
[----:B------:R-:W-:Y:S01]  /*5fb0*/  IMAD.MOV.U32 R100, RZ, RZ, -0x1 ;  /* 0xffffffffff647424 */ /* 0x000fe200078e00ff */
[----:B------:R-:W-:Y:S01]  /*5fc0*/  IADD3.X R17, R17, UR42, RZ, P0, !PT ;  /* 0x0000002a11117c10 */ /* 0x000fe200087fe4ff */
[----:B------:R-:W-:Y:S01]  /*5fd0*/  IMAD.MOV.U32 R99, RZ, RZ, -0x1 ;  /* 0xffffffffff637424 */ /* 0x000fe200078e00ff */
[----:B------:R-:W-:-:S04]  /*5fe0*/  ISETP.GE.U32.AND P0, PT, R16, UR4, PT ;  /* 0x0000000410007c0c */ /* 0x000fc8000bf06070 */
[----:B------:R-:W-:-:S13]  /*5ff0*/  ISETP.GE.U32.AND.EX P0, PT, R17, UR5, PT, P0 ;  /* 0x0000000511007c0c */ /* 0x000fda000bf06100 */
[----:B------:R-:W-:Y:S05]  /*6000*/  @P0 BRA `(.L_x_155) ;  /* 0x00000004004c0947 */ /* 0x000fea0003800000 */
[----:B------:R-:W0:Y:S01]  /*6010*/  LDC.64 R10, c[0x0][0x628] ;  /* 0x00018a00ff0a7b82 */ /* 0x000e220000000a00 */
[----:B---3--:R-:W3:Y:S01]  /*6020*/  S2R R12, SR_CTAID.X ;  /* 0x00000000000c7919 */ /* 0x008ee20000002500 */
[----:B-12-4-:R-:W-:Y:S02]  /*6030*/  IMAD.MOV.U32 R8, RZ, RZ, R16 ;  /* 0x000000ffff087224 */ /* 0x016fe400078e0010 */
[----:B------:R-:W-:Y:S01]  /*6040*/  IMAD.MOV.U32 R9, RZ, RZ, R17 ;  /* 0x000000ffff097224 */ /* 0x000fe200078e0011 */
[----:B------:R-:W1:Y:S03]  /*6050*/  S2R R20, SR_CTAID.Y ;  /* 0x0000000000147919 */ /* 0x000e660000002600 */
[----:B------:R-:W2:Y:S08]  /*6060*/  LDC R0, c[0x0][0x630] ;  /* 0x00018c00ff007b82 */ /* 0x000eb00000000800 */
[----:B------:R-:W4:Y:S01]  /*6070*/  LDC.64 R14, c[0x0][0x620] ;  /* 0x00018800ff0e7b82 */ /* 0x000f220000000a00 */
[----:B0-----:R-:W-:-:S04]  /*6080*/  ISETP.NE.U32.AND P0, PT, R10, RZ, PT ;  /* 0x000000ff0a00720c */ /* 0x001fc80003f05070 */
[----:B------:R-:W-:-:S13]  /*6090*/  ISETP.NE.AND.EX P0, PT, R11, RZ, PT, P0 ;  /* 0x000000ff0b00720c */ /* 0x000fda0003f05300 */
[----:B-1234-:R-:W-:Y:S05]  /*60a0*/  @!P0 BRA `(.L_x_156) ;  /* 0x0000000000288947 */ /* 0x01efea0003800000 */
        /* <DEDUP_REMOVED lines=10> */
.L_x_156:
[-CC-:B------:R-:W-:Y:S01]  /*6150*/  SHF.R.U64 R99, R8, R0.reuse, R9.reuse ;  /* 0x0000000008637219 */ /* 0x180fe20000001209 */
[----:B------:R-:W0:Y:S01]  /*6160*/  LDC.64 R26, c[0x0][0x640] ;  /* 0x00019000ff1a7b82 */ /* 0x000e220000000a00 */
[----:B------:R-:W-:Y:S01]  /*6170*/  SHF.R.U32.HI R0, RZ, R0, R9 ;  /* 0x00000000ff007219 */ /* 0x000fe20000011609 */
[----:B------:R-:W-:Y:S01]  /*6180*/  ULDC UR4, c[0x0][0x150] ;  /* 0x0000540000047ab9 */ /* 0x000fe20000000800 */
[----:B------:R-:W-:Y:S02]  /*6190*/  IADD3 R3, P0, RZ, -R99, RZ ;  /* 0x80000063ff037210 */ /* 0x000fe40007f1e0ff */
[----:B------:R-:W-:-:S03]  /*61a0*/  I2FP.F32.U32 R7, R12 ;  /* 0x0000000c00077245 */ /* 0x000fc60000201000 */
[----:B------:R-:W1:Y:S01]  /*61b0*/  LDC R6, c[0x0][0x618] ;  /* 0x00018600ff067b82 */ /* 0x000e620000000800 */
[----:B------:R-:W-:Y:S02]  /*61c0*/  IMAD.X R5, RZ, RZ, ~R0, P0 ;  /* 0x000000ffff057224 */ /* 0x000fe400000e0e00 */
[----:B------:R-:W-:Y:S01]  /*61d0*/  FMUL R7, R7, UR4 ;  /* 0x0000000407077c20 */ /* 0x000fe20008400000 */
[----:B------:R-:W-:Y:S01]  /*61e0*/  ULDC UR4, c[0x0][0x154] ;  /* 0x0000550000047ab9 */ /* 0x000fe20000000800 */
[-C--:B------:R-:W-:Y:S02]  /*61f0*/  IMAD R0, R5, R14.reuse, RZ ;  /* 0x0000000e05007224 */ /* 0x080fe400078e02ff */
[C---:B------:R-:W-:Y:S01]  /*6200*/  IMAD.WIDE.U32 R4, R3.reuse, R14, R16 ;  /* 0x0000000e03047225 */ /* 0x040fe200078e0010 */
[----:B------:R-:W2:Y:S01]  /*6210*/  LDC R8, c[0x0][0x608] ;  /* 0x00018200ff087b82 */ /* 0x000ea20000000800 */
[----:B------:R-:W3:Y:S02]  /*6220*/  F2I.U32.TRUNC.NTZ R7, R7 ;  /* 0x0000000700077305 */ /* 0x000ee4000020f000 */
[----:B------:R-:W-:Y:S01]  /*6230*/  IMAD R3, R3, R15, R0 ;  /* 0x0000000f03037224 */ /* 0x000fe200078e0200 */
[----:B------:R-:W-:-:S03]  /*6240*/  I2FP.F32.U32 R0, R20 ;  /* 0x0000001400007245 */ /* 0x000fc60000201000 */
[----:B------:R-:W-:Y:S01]  /*6250*/  IMAD.IADD R3, R5, 0x1, R3 ;  /* 0x0000000105037824 */ /* 0x000fe200078e0203 */
[----:B------:R-:W4:Y:S01]  /*6260*/  LDC R11, c[0x0][0x658] ;  /* 0x00019600ff0b7b82 */ /* 0x000f220000000800 */
[----:B0-----:R-:W-:-:S04]  /*6270*/  ISETP.NE.U32.AND P0, PT, R26, RZ, PT ;  /* 0x000000ff1a00720c */ /* 0x001fc80003f05070 */
[----:B------:R-:W-:-:S03]  /*6280*/  ISETP.NE.AND.EX P0, PT, R27, RZ, PT, P0 ;  /* 0x000000ff1b00720c */ /* 0x000fc60003f05300 */
[----:B------:R-:W0:Y:S01]  /*6290*/  LDC R9, c[0x0][0x144] ;  /* 0x00005100ff097b82 */ /* 0x000e220000000800 */
[-C--:B-1----:R-:W-:Y:S01]  /*62a0*/  SHF.R.U64 R10, R4, R6.reuse, R3 ;  /* 0x00000006040a7219 */ /* 0x082fe20000001203 */
[----:B---3--:R-:W-:Y:S01]  /*62b0*/  IMAD.MOV R7, RZ, RZ, -R7 ;  /* 0x000000ffff077224 */ /* 0x008fe200078e0a07 */
[----:B------:R-:W-:Y:S01]  /*62c0*/  SHF.R.U32.HI R3, RZ, R6, R3 ;  /* 0x00000006ff037219 */ /* 0x000fe20000011603 */
[----:B------:R-:W-:-:S04]  /*62d0*/  FMUL R6, R0, UR4 ;  /* 0x0000000400067c20 */ /* 0x000fc80008400000 */
[----:B------:R-:W1:Y:S01]  /*62e0*/  LDC R21, c[0x0][0x148] ;  /* 0x00005200ff157b82 */ /* 0x000e620000000800 */
[----:B------:R3:W0:Y:S01]  /*62f0*/  F2I.U32.TRUNC.NTZ R14, R6 ;  /* 0x00000006000e7305 */ /* 0x000622000020f000 */
[-CC-:B--2---:R-:W-:Y:S02]  /*6300*/  SHF.R.U64 R13, R10, R8.reuse, R3.reuse ;  /* 0x000000080a0d7219 */ /* 0x184fe40000001203 */
[----:B------:R-:W-:-:S04]  /*6310*/  SHF.R.U32.HI R0, RZ, R8, R3 ;  /* 0x00000008ff007219 */ /* 0x000fc80000011603 */
[----:B-----5:R-:W2:Y:S01]  /*6320*/  LDC R24, c[0x0][0x648] ;  /* 0x00019200ff187b82 */ /* 0x020ea20000000800 */
[-CC-:B----4-:R-:W-:Y:S02]  /*6330*/  SHF.R.U64 R15, R13, R11.reuse, R0.reuse ;  /* 0x0000000b0d0f7219 */ /* 0x190fe40000001200 */
[----:B------:R-:W-:-:S03]  /*6340*/  SHF.R.U32.HI R5, RZ, R11, R0 ;  /* 0x0000000bff057219 */ /* 0x000fc60000011600 */
[----:B------:R-:W-:Y:S02]  /*6350*/  IMAD.MOV.U32 R4, RZ, RZ, R15 ;  /* 0x000000ffff047224 */ /* 0x000fe400078e000f */
[----:B------:R-:W4:Y:S01]  /*6360*/  LDC R28, c[0x0][0x638] ;  /* 0x00018e00ff1c7b82 */ /* 0x000f220000000800 */
[----:B0-----:R-:W-:-:S07]  /*6370*/  IMAD R25, R9, R7, R12 ;  /* 0x0000000709197224 */ /* 0x001fce00078e020c */
[----:B------:R-:W0:Y:S08]  /*6380*/  LDC R29, c[0x0][0x610] ;  /* 0x00018400ff1d7b82 */ /* 0x000e300000000800 */
[----:B------:R-:W0:Y:S01]  /*6390*/  LDC R30, c[0x0][0x600] ;  /* 0x00018000ff1e7b82 */ /* 0x000e220000000800 */
[----:B-123--:R-:W-:Y:S05]  /*63a0*/  @!P0 BRA `(.L_x_157) ;  /* 0x0000000000288947 */ /* 0x00efea0003800000 */
        /* <DEDUP_REMOVED lines=10> */
.L_x_157:
[----:B------:R-:W-:Y:S01]  /*6450*/  ISETP.NE.AND P0, PT, R2, 0x1, PT ;  /* 0x000000010200780c */ /* 0x000fe20003f05270 */
[----:B------:R-:W-:Y:S01]  /*6460*/  IMAD.MOV R14, RZ, RZ, -R14 ;  /* 0x000000ffff0e7224 */ /* 0x000fe200078e0a0e */
[----:B------:R-:W-:Y:S02]  /*6470*/  SHF.R.U64 R0, R4, R24, R5 ;  /* 0x0000001804007219 */ /* 0x000fe40000001205 */
[----:B------:R-:W-:Y:S02]  /*6480*/  LOP3.LUT R3, R13, R96, RZ, 0xc0, !PT ;  /* 0x000000600d037212 */ /* 0x000fe400078ec0ff */
[----:B------:R-:W-:Y:S01]  /*6490*/  LOP3.LUT R10, R10, R95, RZ, 0xc0, !PT ;  /* 0x0000005f0a0a7212 */ /* 0x000fe200078ec0ff */
[----:B------:R-:W-:Y:S02]  /*64a0*/  IMAD.MOV R4, RZ, RZ, -R0 ;  /* 0x000000ffff047224 */ /* 0x000fe400078e0a00 */
[----:B------:R-:W-:Y:S02]  /*64b0*/  IMAD R0, R90, R0, R3 ;  /* 0x000000005a007224 */ /* 0x000fe400078e0203 */
[----:B----4-:R-:W-:-:S02]  /*64c0*/  IMAD R3, R4, R28, R15 ;  /* 0x0000001c04037224 */ /* 0x010fc400078e020f */
[----:B------:R-:W-:Y:S02]  /*64d0*/  @P0 IMAD R25, R21, R14, R20 ;  /* 0x0000000e15190224 */ /* 0x000fe400078e0214 */
[----:B0-----:R-:W-:Y:S02]  /*64e0*/  IMAD R5, R3, R30, R10 ;  /* 0x0000001e03057224 */ /* 0x001fe400078e020a */
[----:B------:R-:W-:Y:S02]  /*64f0*/  IMAD R0, R0, R29, R25 ;  /* 0x0000001d00007224 */ /* 0x000fe400078e0219 */
[----:B------:R-:W-:-:S03]  /*6500*/  IMAD.MOV.U32 R4, RZ, RZ, 0x1 ;  /* 0x00000001ff047424 */ /* 0x000fc600078e00ff */
[----:B------:R-:W-:Y:S02]  /*6510*/  SEL R100, R5, R0, !P0 ;  /* 0x0000000005647207 */ /* 0x000fe40004000000 */
[----:B------:R-:W-:Y:S02]  /*6520*/  PRMT R3, R4, 0x7610, R3 ;  /* 0x0000761004037816 */ /* 0x000fe40000000003 */
[----:B------:R-:W-:-:S07]  /*6530*/  SEL R0, R0, R5, !P0 ;  /* 0x0000000500007207 */ /* 0x000fce0004000000 */
.L_x_155:
[----:B------:R-:W-:Y:S01]  /*6540*/  UIMAD.WIDE.U32 UR4, UR41, 0x24924925, URZ ;  /* 0x24924925290478a5 */ /* 0x000fe2000f8e003f */
[----:B------:R-:W-:Y:S01]  /*6550*/  LOP3.LUT P0, RZ, R3, 0xff, RZ, 0xc0, !PT ;  /* 0x000000ff03ff7812 */ /* 0x000fe2000780c0ff */
[----:B------:R-:W-:Y:S02]  /*6560*/  IMAD.MOV.U32 R101, RZ, RZ, R0 ;  /* 0x000000ffff657224 */ /* 0x000fe400078e0000 */
[----:B------:R-:W-:-:S04]  /*6570*/  UIADD3 UR4, UR41, -UR5, URZ ;  /* 0x8000000529047290 */ /* 0x000fc8000fffe03f */
[----:B------:R-:W-:-:S04]  /*6580*/  ULEA.HI UR4, UR4, UR5, URZ, 0x1f ;  /* 0x0000000504047291 */ /* 0x000fc8000f8ff83f */
[----:B------:R-:W-:-:S04]  /*6590*/  USHF.R.U32.HI UR4, URZ, 0x2, UR4 ;  /* 0x000000023f047899 */ /* 0x000fc80008011604 */
[----:B------:R-:W-:Y:S01]  /*65a0*/  UIMAD UR41, UR4, -0x7, UR41 ;  /* 0xfffffff9042978a4 */ /* 0x000fe2000f8e0229 */
[----:B------:R-:W-:Y:S11]  /*65b0*/  @P0 BRA `(.L_x_158) ;  /* 0xffffffac00180947 */ /* 0x000ff6000383ffff */
[----:B------:R-:W-:Y:S05]  /*65c0*/  EXIT ;  /* 0x000000000000794d */ /* 0x000fea0003800000 */
.L_x_3:
        /* <DEDUP_REMOVED lines=26> */
.L_x_160:
[--C-:B------:R-:W-:Y:S01]  /*6770*/  SHF.R.U64 R14, R12, R20, R13.reuse ;  /* 0x000000140c0e7219 */ /* 0x100fe2000000120d */
[----:B------:R-:W0:Y:S01]  /*6780*/  LDC R24, c[0x0][0x618] ;  /* 0x00018600ff187b82 */ /* 0x000e220000000800 */
[----:B------:R-:W-:Y:S01]  /*6790*/  I2FP.F32.U32 R8, R6 ;  /* 0x0000000600087245 */ /* 0x000fe20000201000 */
[----:B------:R-:W-:Y:S01]  /*67a0*/  ULDC UR4, c[0x0][0x150] ;  /* 0x0000540000047ab9 */ /* 0x000fe20000000800 */
[----:B------:R-:W-:Y:S02]  /*67b0*/  SHF.R.U32.HI R7, RZ, R20, R13 ;  /* 0x00000014ff077219 */ /* 0x000fe4000001160d */
[----:B------:R-:W-:Y:S01]  /*67c0*/  IADD3 R11, P0, RZ, -R14, RZ ;  /* 0x8000000eff0b7210 */ /* 0x000fe20007f1e0ff */
[----:B------:R-:W-:Y:S01]  /*67d0*/  FMUL R13, R8, UR4 ;  /* 0x00000004080d7c20 */ /* 0x000fe20008400000 */
[----:B------:R-:W-:Y:S01]  /*67e0*/  ULDC UR4, c[0x0][0x154] ;  /* 0x0000550000047ab9 */ /* 0x000fe20000000800 */
[----:B------:R-:W1:Y:S02]  /*67f0*/  LDC.64 R26, c[0x0][0x640] ;  /* 0x00019000ff1a7b82 */ /* 0x000e640000000a00 */
[----:B------:R-:W-:-:S02]  /*6800*/  IMAD.X R7, RZ, RZ, ~R7, P0 ;  /* 0x000000ffff077224 */ /* 0x000fc400000e0e07 */
[----:B------:R-:W2:Y:S01]  /*6810*/  F2I.U32.TRUNC.NTZ R13, R13 ;  /* 0x0000000d000d7305 */ /* 0x000ea2000020f000 */
[----:B------:R-:W-:-:S03]  /*6820*/  IMAD.WIDE.U32 R8, R11, R22, R16 ;  /* 0x000000160b087225 */ /* 0x000fc600078e0010 */
[----:B------:R-:W3:Y:S01]  /*6830*/  LDC R15, c[0x0][0x144] ;  /* 0x00005100ff0f7b82 */ /* 0x000ee20000000800 */
[----:B------:R-:W-:-:S04]  /*6840*/  IMAD R10, R7, R22, RZ ;  /* 0x00000016070a7224 */ /* 0x000fc800078e02ff */
[----:B------:R-:W-:Y:S02]  /*6850*/  IMAD R7, R11, R23, R10 ;  /* 0x000000170b077224 */ /* 0x000fe400078e020a */
[----:B------:R-:W-:Y:S01]  /*6860*/  IMAD.MOV.U32 R10, RZ, RZ, -0x1 ;  /* 0xffffffffff0a7424 */ /* 0x000fe200078e00ff */
[----:B------:R-:W4:Y:S01]  /*6870*/  LDC R20, c[0x0][0x608] ;  /* 0x00018200ff147b82 */ /* 0x000f220000000800 */
[----:B------:R-:W-:Y:S01]  /*6880*/  IMAD.IADD R7, R9, 0x1, R7 ;  /* 0x0000000109077824 */ /* 0x000fe200078e0207 */
[----:B------:R-:W-:-:S04]  /*6890*/  I2FP.F32.U32 R9, R5 ;  /* 0x0000000500097245 */ /* 0x000fc80000201000 */
[-C--:B0-----:R-:W-:Y:S01]  /*68a0*/  SHF.R.U64 R12, R8, R24.reuse, R7 ;  /* 0x00000018080c7219 */ /* 0x081fe20000001207 */
[----:B--2---:R-:W-:Y:S01]  /*68b0*/  IMAD.MOV R8, RZ, RZ, -R13 ;  /* 0x000000ffff087224 */ /* 0x004fe200078e0a0d */
[----:B------:R-:W0:Y:S01]  /*68c0*/  LDC R11, c[0x0][0x658] ;  /* 0x00019600ff0b7b82 */ /* 0x000e220000000800 */
[----:B-1----:R-:W-:Y:S01]  /*68d0*/  ISETP.NE.U32.AND P0, PT, R26, RZ, PT ;  /* 0x000000ff1a00720c */ /* 0x002fe20003f05070 */
[----:B------:R-:W-:Y:S01]  /*68e0*/  FMUL R9, R9, UR4 ;  /* 0x0000000409097c20 */ /* 0x000fe20008400000 */
[----:B------:R-:W-:Y:S02]  /*68f0*/  SHF.R.U32.HI R7, RZ, R24, R7 ;  /* 0x00000018ff077219 */ /* 0x000fe40000011607 */
[----:B------:R-:W-:-:S03]  /*6900*/  ISETP.NE.AND.EX P0, PT, R27, RZ, PT, P0 ;  /* 0x000000ff1b00720c */ /* 0x000fc60003f05300 */
[----:B------:R-:W1:Y:S01]  /*6910*/  LDC R22, c[0x0][0x148] ;  /* 0x00005200ff167b82 */ /* 0x000e620000000800 */
[----:B---3--:R-:W-:Y:S02]  /*6920*/  IMAD R23, R15, R8, R6 ;  /* 0x000000080f177224 */ /* 0x008fe400078e0206 */
[----:B------:R-:W-:-:S05]  /*6930*/  IMAD.MOV.U32 R8, RZ, RZ, 0x1 ;  /* 0x00000001ff087424 */ /* 0x000fca00078e00ff */
[----:B------:R-:W2:Y:S01]  /*6940*/  LDC R21, c[0x0][0x600] ;  /* 0x00018000ff157b82 */ /* 0x000ea20000000800 */
[-CC-:B----4-:R-:W-:Y:S02]  /*6950*/  SHF.R.U64 R15, R12, R20.reuse, R7.reuse ;  /* 0x000000140c0f7219 */ /* 0x190fe40000001207 */
[----:B------:R-:W-:Y:S02]  /*6960*/  SHF.R.U32.HI R6, RZ, R20, R7 ;  /* 0x00000014ff067219 */ /* 0x000fe40000011607 */
[----:B------:R3:W4:Y:S03]  /*6970*/  F2I.U32.TRUNC.NTZ R20, R9 ;  /* 0x0000000900147305 */ /* 0x000726000020f000 */
[----:B------:R-:W1:Y:S01]  /*6980*/  LDC R25, c[0x0][0x648] ;  /* 0x00019200ff197b82 */ /* 0x000e620000000800 */
[-C--:B0-----:R-:W-:Y:S02]  /*6990*/  SHF.R.U64 R19, R15, R11.reuse, R6 ;  /* 0x0000000b0f137219 */ /* 0x081fe40000001206 */
[----:B------:R-:W-:-:S02]  /*69a0*/  SHF.L.U32 R10, R10, R11, RZ ;  /* 0x0000000b0a0a7219 */ /* 0x000fc400000006ff */
[-C--:B------:R-:W-:Y:S01]  /*69b0*/  SHF.R.U32.HI R7, RZ, R11.reuse, R6 ;  /* 0x0000000bff077219 */ /* 0x080fe20000011606 */
[----:B------:R-:W-:Y:S01]  /*69c0*/  IMAD.MOV.U32 R6, RZ, RZ, R19 ;  /* 0x000000ffff067224 */ /* 0x000fe200078e0013 */
[----:B------:R-:W-:Y:S01]  /*69d0*/  SHF.L.U32 R24, R8, R11, RZ ;  /* 0x0000000b08187219 */ /* 0x000fe200000006ff */
[----:B------:R-:W0:Y:S01]  /*69e0*/  LDC R28, c[0x0][0x638] ;  /* 0x00018e00ff1c7b82 */ /* 0x000e220000000800 */
[----:B------:R-:W-:-:S07]  /*69f0*/  LOP3.LUT R30, RZ, R10, RZ, 0x33, !PT ;  /* 0x0000000aff1e7212 */ /* 0x000fce00078e33ff */
[----:B------:R-:W0:Y:S01]  /*6a00*/  LDC R29, c[0x0][0x610] ;  /* 0x00018400ff1d7b82 */ /* 0x000e220000000800 */
[----:B---34-:R-:W-:Y:S05]  /*6a10*/  @!P0 BRA `(.L_x_161) ;  /* 0x0000000000288947 */ /* 0x018fea0003800000 */
[----:B------:R-:W3:Y:S02]  /*6a20*/  LDC R6, c[0x0][0x64c] ;  /* 0x00019300ff067b82 */ /* 0x000ee40000000800 */
[----:B---3--:R-:W-:-:S05]  /*6a30*/  IADD3 R11, P0, R19, R6, RZ ;  /* 0x00000006130b7210 */ /* 0x008fca0007f1e0ff */
        /* <DEDUP_REMOVED lines=8> */
.L_x_161:
[----:B------:R-:W-:Y:S01]  /*6ac0*/  ISETP.NE.AND P0, PT, R2, 0x1, PT ;  /* 0x000000010200780c */ /* 0x000fe20003f05270 */
[----:B--2---:R-:W-:Y:S01]  /*6ad0*/  VIADD R9, R21, 0xffffffff ;  /* 0xffffffff15097836 */ /* 0x004fe20000000000 */
[----:B-1----:R-:W-:Y:S01]  /*6ae0*/  SHF.R.U64 R7, R6, R25, R7 ;  /* 0x0000001906077219 */ /* 0x002fe20000001207 */
[----:B------:R-:W-:Y:S01]  /*6af0*/  IMAD.MOV R20, RZ, RZ, -R20 ;  /* 0x000000ffff147224 */ /* 0x000fe200078e0a14 */
[----:B------:R-:W-:Y:S02]  /*6b00*/  LOP3.LUT R6, R15, R30, RZ, 0xc0, !PT ;  /* 0x0000001e0f067212 */ /* 0x000fe400078ec0ff */
[----:B------:R-:W-:Y:S01]  /*6b10*/  LOP3.LUT R12, R12, R9, RZ, 0xc0, !PT ;  /* 0x000000090c0c7212 */ /* 0x000fe200078ec0ff */
[----:B------:R-:W-:Y:S02]  /*6b20*/  IMAD.MOV R8, RZ, RZ, -R7 ;  /* 0x000000ffff087224 */ /* 0x000fe400078e0a07 */
[----:B------:R-:W-:Y:S02]  /*6b30*/  IMAD R6, R24, R7, R6 ;  /* 0x0000000718067224 */ /* 0x000fe400078e0206 */
[----:B------:R-:W-:-:S02]  /*6b40*/  IMAD.MOV.U32 R9, RZ, RZ, 0x1 ;  /* 0x00000001ff097424 */ /* 0x000fc400078e00ff */
[----:B------:R-:W-:Y:S02]  /*6b50*/  @P0 IMAD R23, R22, R20, R5 ;  /* 0x0000001416170224 */ /* 0x000fe400078e0205 */
[----:B0-----:R-:W-:Y:S02]  /*6b60*/  IMAD R5, R8, R28, R19 ;  /* 0x0000001c08057224 */ /* 0x001fe400078e0213 */
[----:B------:R-:W-:Y:S02]  /*6b70*/  IMAD R19, R6, R29, R23 ;  /* 0x0000001d06137224 */ /* 0x000fe400078e0217 */
[----:B------:R-:W-:Y:S02]  /*6b80*/  IMAD R6, R5, R21, R12 ;  /* 0x0000001505067224 */ /* 0x000fe400078e020c */
[----:B------:R-:W-:-:S03]  /*6b90*/  IMAD.MOV.U32 R8, RZ, RZ, R14 ;  /* 0x000000ffff087224 */ /* 0x000fc600078e000e */
[----:B------:R-:W-:Y:S02]  /*6ba0*/  SEL R20, R6, R19, !P0 ;  /* 0x0000001306147207 */ /* 0x000fe40004000000 */
[----:B------:R-:W-:-:S07]  /*6bb0*/  SEL R19, R19, R6, !P0 ;  /* 0x0000000613137207 */ /* 0x000fce0004000000 */
.L_x_159:
[----:B------:R-:W-:-:S08]  /*6bc0*/  NOP ;  /* 0x0000000000007918 */ /* 0x000fd00000000000 */
[----:B------:R-:W0:-:S00]  /*6bd0*/  USETMAXREG.DEALLOC.CTAPOOL 0x28 ;  /* 0x00000028000079c8 */ /* 0x000e0000080e0500 */
[----:B0-----:R-:W-:-:S13]  /*6be0*/  ISETP.NE.AND P0, PT, R0, RZ, PT ;  /* 0x000000ff0000720c */ /* 0x001fda0003f05270 */
[----:B------:R-:W-:Y:S05]  /*6bf0*/  @P0 EXIT ;  /* 0x000000000000094d */ /* 0x000fea0003800000 */
[----:B------:R-:W-:Y:S01]  /*6c00*/  LOP3.LUT P0, RZ, R9, 0xff, RZ, 0xc0, !PT ;  /* 0x000000ff09ff7812 */ /* 0x000fe2000780c0ff */
[----:B------:R-:W-:Y:S02]  /*6c10*/  IMAD.MOV.U32 R0, RZ, RZ, 0x1 ;  /* 0x00000001ff007424 */ /* 0x000fe400078e00ff */
[----:B------:R-:W-:-:S10]  /*6c20*/  IMAD.MOV.U32 R12, RZ, RZ, RZ ;  /* 0x000000ffff0c7224 */ /* 0x000fd400078e00ff */
[----:B------:R-:W-:Y:S05]  /*6c30*/  @!P0 BRA `(.L_x_162) ;  /* 0x0000000c00148947 */ /* 0x000fea0003800000 */
[----:B------:R-:W0:Y:S01]  /*6c40*/  LDC R0, c[0x0][0x28c] ;  /* 0x0000a300ff007b82 */ /* 0x000e220000000800 */
[----:B------:R-:W-:Y:S01]  /*6c50*/  LOP3.LUT P0, RZ, R3, 0x1f, RZ, 0xc0, !PT ;  /* 0x0000001f03ff7812 */ /* 0x000fe2000780c0ff */
[----:B------:R-:W-:Y:S01]  /*6c60*/  ULDC UR5, c[0x0][0x658] ;  /* 0x0001960000057ab9 */ /* 0x000fe20000000800 */
[----:B------:R-:W-:Y:S01]  /*6c70*/  UMOV UR6, 0xffffffff ;  /* 0xffffffff00067882 */ /* 0x000fe20000000000 */
[----:B------:R-:W-:Y:S01]  /*6c80*/  BSSY B0, `(.L_x_162) ;  /* 0x00000c0000007945 */ /* 0x000fe20003800000 */
[----:B------:R-:W-:Y:S01]  /*6c90*/  USHF.L.U32 UR6, UR6, UR5, URZ ;  /* 0x0000000506067299 */ /* 0x000fe2000800063f */
[C---:B------:R-:W-:Y:S01]  /*6ca0*/  ISETP.NE.AND P2, PT, R4.reuse, RZ, PT ;  /* 0x000000ff0400720c */ /* 0x040fe20003f45270 */
[----:B------:R-:W-:Y:S01]  /*6cb0*/  IMAD.MOV.U32 R13, RZ, RZ, 0x1 ;  /* 0x00000001ff0d7424 */ /* 0x000fe200078e00ff */
[----:B------:R-:W-:Y:S01]  /*6cc0*/  ISETP.NE.OR P0, PT, R4, RZ, !P0 ;  /* 0x000000ff0400720c */ /* 0x000fe20004705670 */
[----:B------:R-:W-:Y:S01]  /*6cd0*/  IMAD.MOV.U32 R12, RZ, RZ, RZ ;  /* 0x000000ffff0c7224 */ /* 0x000fe200078e00ff */
[----:B------:R-:W-:Y:S01]  /*6ce0*/  LOP3.LUT R11, R18, 0x2, RZ, 0xfc, !PT ;  /* 0x00000002120b7812 */ /* 0x000fe200078efcff */
[----:B------:R-:W-:Y:S01]  /*6cf0*/  ULDC UR4, c[0x0][0x600] ;  /* 0x0001800000047ab9 */ /* 0x000fe20000000800 */
[----:B------:R-:W-:Y:S01]  /*6d00*/  UMOV UR7, 0x1 ;  /* 0x0000000100077882 */ /* 0x000fe20000000000 */
[----:B------:R-:W-:-:S02]  /*6d10*/  UIADD3 UR15, UR4, -0x1, URZ ;  /* 0xffffffff040f7890 */ /* 0x000fc4000fffe03f */
[----:B------:R-:W-:Y:S02]  /*6d20*/  USHF.L.U32 UR17, UR7, UR5, URZ ;  /* 0x0000000507117299 */ /* 0x000fe4000800063f */
[----:B------:R-:W-:Y:S01]  /*6d30*/  ULOP3.LUT UR16, URZ, UR6, URZ, 0x33, !UPT ;  /* 0x000000063f107292 */ /* 0x000fe2000f8e333f */
[----:B------:R-:W-:Y:S01]  /*6d40*/  ULDC.64 UR20, c[0x0][0x198] ;  /* 0x0000660000147ab9 */ /* 0x000fe20000000a00 */
[----:B0-----:R-:W-:-:S05]  /*6d50*/  VIADD R0, R0, 0x3f ;  /* 0x0000003f00007836 */ /* 0x001fca0000000000 */
[----:B------:R-:W-:-:S04]  /*6d60*/  SHF.R.S32.HI R3, RZ, 0x1f, R0 ;  /* 0x0000001fff037819 */ /* 0x000fc80000011400 */
[----:B------:R-:W-:Y:S01]  /*6d70*/  LEA.HI R3, R3, R0, RZ, 0x6 ;  /* 0x0000000003037211 */ /* 0x000fe200078f30ff */
[----:B------:R-:W-:-:S03]  /*6d80*/  IMAD.MOV.U32 R0, RZ, RZ, 0x1 ;  /* 0x00000001ff007424 */ /* 0x000fc600078e00ff */
[----:B------:R-:W-:-:S05]  /*6d90*/  SHF.R.S32.HI R3, RZ, 0x6, R3 ;  /* 0x00000006ff037819 */ /* 0x000fca0000011403 */
[----:B------:R-:W-:-:S07]  /*6da0*/  VIADD R10, R3, 0x1 ;  /* 0x00000001030a7836 */ /* 0x000fce0000000000 */
.L_x_174:
[----:B------:R-:W-:-:S03]  /*6db0*/  UMOV UR4, 0xffffffff ;  /* 0xffffffff00047882 */ /* 0x000fc60000000000 */
[----:B------:R-:W-:Y:S05]  /*6dc0*/  BRA.DIV UR4, `(.L_x_163) ;  /* 0x0000001204087947 */ /* 0x000fea000b800000 */
[----:B------:R-:W-:-:S13]  /*6dd0*/  ELECT P6, URZ, PT ;  /* 0x00000000003f782f */ /* 0x000fda00038c0000 */
.L_x_188:
[----:B------:R-:W0:Y:S01]  /*6de0*/  LDC R4, c[0x0][0x28c] ;  /* 0x0000a300ff047b82 */ /* 0x000e220000000800 */
[----:B------:R-:W-:Y:S01]  /*6df0*/  BSSY B1, `(.L_x_164) ;  /* 0x0000035000017945 */ /* 0x000fe20003800000 */
[----:B0-----:R-:W-:-:S13]  /*6e00*/  ISETP.LT.OR P6, PT, R4, 0x1, !P6 ;  /* 0x000000010400780c */ /* 0x001fda00077c1670 */
[----:B------:R-:W-:Y:S05]  /*6e10*/  @P6 BRA `(.L_x_165) ;  /* 0x0000000000c86947 */ /* 0x000fea0003800000 */
[----:B------:R-:W-:Y:S02]  /*6e20*/  IMAD.SHL.U32 R20, R20, 0x80, RZ ;  /* 0x0000008014147824 */ /* 0x000fe400078e00ff */
[----:B------:R-:W-:Y:S02]  /*6e30*/  IMAD.SHL.U32 R19, R19, 0x80, RZ ;  /* 0x0000008013137824 */ /* 0x000fe400078e00ff */
[----:B------:R-:W-:Y:S02]  /*6e40*/  IMAD.MOV.U32 R21, RZ, RZ, RZ ;  /* 0x000000ffff157224 */ /* 0x000fe400078e00ff */
[----:B------:R-:W-:Y:S02]  /*6e50*/  IMAD.MOV.U32 R4, RZ, RZ, R10 ;  /* 0x000000ffff047224 */ /* 0x000fe400078e000a */
[----:B------:R-:W-:Y:S02]  /*6e60*/  IMAD.MOV.U32 R5, RZ, RZ, R0 ;  /* 0x000000ffff057224 */ /* 0x000fe400078e0000 */
[----:B------:R-:W-:-:S07]  /*6e70*/  IMAD.MOV.U32 R6, RZ, RZ, R12 ;  /* 0x000000ffff067224 */ /* 0x000fce00078e000c */
.L_x_169:
[----:B------:R-:W0:Y:S01]  /*6e80*/  S2R R14, SR_CgaCtaId ;  /* 0x00000000000e7919 */ /* 0x000e220000008800 */
[----:B------:R-:W-:Y:S01]  /*6e90*/  MOV R7, 0x400 ;  /* 0x0000040000077802 */ /* 0x000fe20000000f00 */
[----:B------:R-:W1:Y:S03]  /*6ea0*/  @!P2 LDC R9, c[0x0][0x500] ;  /* 0x00014000ff09ab82 */ /* 0x000e660000000800 */
[----:B0-----:R-:W-:Y:S02]  /*6eb0*/  LEA R15, R14, R7, 0x18 ;  /* 0x000000070e0f7211 */ /* 0x001fe400078ec0ff */
[----:B------:R-:W-:-:S03]  /*6ec0*/  SHF.L.U32 R7, R5, 0x1f, RZ ;  /* 0x0000001f05077819 */ /* 0x000fc600000006ff */
[----:B------:R-:W-:-:S04]  /*6ed0*/  IMAD R14, R6, 0x8, R15 ;  /* 0x00000008060e7824 */ /* 0x000fc800078e020f */
[----:B------:R-:W0:Y:S02]  /*6ee0*/  SYNCS.PHASECHK.TRANS64.TRYWAIT P1, [R14+URZ+0x38], R7 ;  /* 0x000038070e0075a7 */ /* 0x000e24000802017f */
[----:B01----:R-:W-:Y:S05]  /*6ef0*/  @!P1 BRA `(.L_x_166) ;  /* 0x0000000c00dc9947 */ /* 0x003fea0003800000 */
.L_x_189:
[----:B0-----:R-:W-:Y:S01]  /*6f00*/  PRMT R7, R11, 0x9910, RZ ;  /* 0x000099100b077816 */ /* 0x001fe200000000ff */
[----:B------:R0:W-:Y:S03]  /*6f10*/  @!P2 SYNCS.ARRIVE.TRANS64 RZ, [R14+URZ], R9 ;  /* 0x000000090effa9a7 */ /* 0x0001e6000800003f */
[----:B------:R-:W-:-:S13]  /*6f20*/  ISETP.NE.AND P1, PT, R7, 0x2, PT ;  /* 0x000000020700780c */ /* 0x000fda0003f25270 */
[----:B0-----:R-:W-:Y:S05]  /*6f30*/  @P1 BRA `(.L_x_167) ;  /* 0x0000000000041947 */ /* 0x001fea0003800000 */
[----:B------:R-:W-:Y:S01]  /*6f40*/  BPT.TRAP 0x1 ;  /* 0x000000040000795c */ /* 0x000fe20000300000 */
.L_x_167:
[----:B------:R-:W-:Y:S05]  /*6f50*/  @P0 BRA `(.L_x_168) ;  /* 0x0000000000040947 */ /* 0x000fea0003800000 */
[----:B------:R-:W-:Y:S01]  /*6f60*/  BPT.TRAP 0x1 ;  /* 0x000000040000795c */ /* 0x000fe20000300000 */
.L_x_168:
[----:B------:R-:W-:Y:S01]  /*6f70*/  IMAD R15, R6, 0x4000, R15 ;  /* 0x00004000060f7824 */ /* 0x000fe200078e020f */
[----:B------:R-:W-:Y:S01]  /*6f80*/  R2UR UR9, R14 ;  /* 0x000000000e0972ca */ /* 0x000fe200000e0000 */
[----:B------:R-:W-:Y:S01]  /*6f90*/  VIADD R4, R4, 0xffffffff ;  /* 0xffffffff04047836 */ /* 0x000fe20000000000 */
[----:B------:R-:W-:Y:S01]  /*6fa0*/  UIADD3 UR4, UP0, UR20, 0xf0, URZ ;  /* 0x000000f014047890 */ /* 0x000fe2000ff1e03f */
[----:B------:R-:W-:Y:S01]  /*6fb0*/  R2UR UR11, R19 ;  /* 0x00000000130b72ca */ /* 0x000fe200000e0000 */
[----:B------:R-:W-:Y:S01]  /*6fc0*/  UIADD3 UR22, UP1, UR20, 0x1f0, URZ ;  /* 0x000001f014167890 */ /* 0x000fe2000ff3e03f */
[----:B------:R-:W-:Y:S01]  /*6fd0*/  R2UR UR8, R15 ;  /* 0x000000000f0872ca */ /* 0x000fe200000e0000 */
[----:B------:R-:W-:Y:S01]  /*6fe0*/  UIADD3.X UR5, URZ, UR21, URZ, UP0, !UPT ;  /* 0x000000153f057290 */ /* 0x000fe200087fe43f */
[C---:B------:R-:W-:Y:S01]  /*6ff0*/  R2UR UR10, R21.reuse ;  /* 0x00000000150a72ca */ /* 0x040fe200000e0000 */
[----:B------:R-:W-:Y:S01]  /*7000*/  VIADD R6, R6, 0x1 ;  /* 0x0000000106067836 */ /* 0x000fe20000000000 */
[----:B------:R-:W-:Y:S01]  /*7010*/  R2UR UR12, R8 ;  /* 0x00000000080c72ca */ /* 0x000fe200000e0000 */
[----:B------:R-:W-:Y:S01]  /*7020*/  UIADD3.X UR23, URZ, UR21, URZ, UP1, !UPT ;  /* 0x000000153f177290 */ /* 0x000fe20008ffe43f */
[----:B------:R-:W-:Y:S01]  /*7030*/  R2UR UR18, R20 ;  /* 0x00000000141272ca */ /* 0x000fe200000e0000 */
[----:B------:R-:W-:Y:S01]  /*7040*/  UMOV UR6, 0x0 ;  /* 0x0000000000067882 */ /* 0x000fe20000000000 */
[----:B------:R-:W-:Y:S01]  /*7050*/  ISETP.GT.AND P3, PT, R4, 0x1, PT ;  /* 0x000000010400780c */ /* 0x000fe20003f64270 */
[----:B------:R-:W-:Y:S01]  /*7060*/  UMOV UR7, 0x10000000 ;  /* 0x1000000000077882 */ /* 0x000fe20000000000 */
[----:B------:R-:W-:Y:S01]  /*7070*/  ISETP.NE.AND P1, PT, R6, 0x7, PT ;  /* 0x000000070600780c */ /* 0x000fe20003f25270 */
[----:B------:R-:W-:-:S02]  /*7080*/  VIADD R21, R21, 0x40 ;  /* 0x0000004015157836 */ /* 0x000fc40000000000 */
[----:B------:R-:W-:Y:S01]  /*7090*/  UIADD3 UR13, UR8, 0x180, URZ ;  /* 0x00000180080d7890 */ /* 0x000fe2000fffe03f */
[----:B------:R-:W-:Y:S01]  /*70a0*/  SEL R14, RZ, 0x1, P1 ;  /* 0x00000001ff0e7807 */ /* 0x000fe20000800000 */
[----:B------:R-:W-:Y:S01]  /*70b0*/  UIADD3 UR14, UR8, 0x1c180, URZ ;  /* 0x0001c180080e7890 */ /* 0x000fe2000fffe03f */
[----:B------:R-:W-:Y:S02]  /*70c0*/  SEL R6, R6, RZ, P1 ;  /* 0x000000ff06067207 */ /* 0x000fe40000800000 */
[----:B------:R-:W-:Y:S02]  /*70d0*/  LOP3.LUT R5, R5, R14, RZ, 0x3c, !PT ;  /* 0x0000000e05057212 */ /* 0x000fe400078e3cff */
[----:B------:R-:W-:Y:S02]  /*70e0*/  UMOV UR8, UR13 ;  /* 0x0000000d00087c82 */ /* 0x000fe40008000000 */
[----:B------:R0:W-:Y:S02]  /*70f0*/  UTMALDG.3D [UR8], [UR4], desc[UR6] ;  /* 0x00000608040075b4 */ /* 0x0001e40008011000 */
[----:B0-----:R-:W-:Y:S01]  /*7100*/  UMOV UR8, UR14 ;  /* 0x0000000e00087c82 */ /* 0x001fe20008000000 */
[----:B------:R-:W-:-:S02]  /*7110*/  UMOV UR11, UR18 ;  /* 0x00000012000b7c82 */ /* 0x000fc40008000000 */
[----:B------:R0:W-:Y:S02]  /*7120*/  UTMALDG.3D [UR8], [UR22], desc[UR6] ;  /* 0x00000608160075b4 */ /* 0x0001e40008011000 */
[----:B0-----:R-:W-:Y:S05]  /*7130*/  @P3 BRA `(.L_x_169) ;  /* 0xfffffffc00503947 */ /* 0x001fea000383ffff */
.L_x_165:
[----:B------:R-:W-:Y:S05]  /*7140*/  BSYNC B1 ;  /* 0x0000000000017941 */ /* 0x000fea0003800000 */
.L_x_164:
[----:B------:R-:W-:Y:S01]  /*7150*/  LOP3.LUT P4, RZ, R13, 0xff, RZ, 0xc0, !PT ;  /* 0x000000ff0dff7812 */ /* 0x000fe2000788c0ff */
[C---:B------:R-:W-:Y:S01]  /*7160*/  IMAD.IADD R12, R3.reuse, 0x1, R12 ;  /* 0x00000001030c7824 */ /* 0x040fe200078e020c */
[----:B------:R-:W-:Y:S01]  /*7170*/  ULDC.64 UR4, c[0x0][0x650] ;  /* 0x0001940000047ab9 */ /* 0x000fe20000000a00 */
[C---:B------:R-:W-:Y:S01]  /*7180*/  ISETP.GE.U32.AND P3, PT, R3.reuse, 0x7, PT ;  /* 0x000000070300780c */ /* 0x040fe20003f66070 */
[----:B------:R-:W-:Y:S01]  /*7190*/  BSSY B1, `(.L_x_170) ;  /* 0x000006c000017945 */ /* 0x000fe20003800000 */
[C---:B------:R-:W-:Y:S01]  /*71a0*/  IMAD.WIDE.U32 R4, R12.reuse, 0x24924925, RZ ;  /* 0x249249250c047825 */ /* 0x040fe200078e00ff */
[C---:B------:R-:W-:Y:S02]  /*71b0*/  ISETP.GT.U32.AND P1, PT, R12.reuse, 0x6, PT ;  /* 0x000000060c00780c */ /* 0x040fe40003f24070 */
[----:B------:R-:W-:Y:S01]  /*71c0*/  PRMT R13, RZ, 0x7610, R13 ;  /* 0x00007610ff0d7816 */ /* 0x000fe2000000000d */
[----:B------:R-:W-:Y:S01]  /*71d0*/  IMAD.IADD R4, R12, 0x1, -R5 ;  /* 0x000000010c047824 */ /* 0x000fe200078e0a05 */
[----:B------:R-:W-:Y:S01]  /*71e0*/  ISETP.LT.U32.AND P1, PT, R3, 0x7, P1 ;  /* 0x000000070300780c */ /* 0x000fe20000f21070 */
[----:B------:R-:W-:-:S02]  /*71f0*/  IMAD.MOV.U32 R19, RZ, RZ, -0x1 ;  /* 0xffffffffff137424 */ /* 0x000fc400078e00ff */
[----:B------:R-:W0:Y:S01]  /*7200*/  @P4 S2R R7, SR_CgaCtaId ;  /* 0x0000000000074919 */ /* 0x000e220000008800 */
[----:B------:R-:W-:Y:S01]  /*7210*/  @P4 MOV R6, 0x400 ;  /* 0x0000040000064802 */ /* 0x000fe20000000f00 */
[----:B------:R-:W-:Y:S01]  /*7220*/  IMAD.MOV.U32 R20, RZ, RZ, -0x1 ;  /* 0xffffffffff147424 */ /* 0x000fe200078e00ff */
[----:B------:R-:W-:Y:S01]  /*7230*/  LEA.HI R4, R4, R5, RZ, 0x1f ;  /* 0x0000000504047211 */ /* 0x000fe200078ff8ff */
[----:B------:R-:W-:-:S03]  /*7240*/  IMAD.MOV.U32 R8, RZ, RZ, -0x1 ;  /* 0xffffffffff087424 */ /* 0x000fc600078e00ff */
[--C-:B------:R-:W-:Y:S02]  /*7250*/  SHF.R.U32.HI R5, RZ, 0x2, R4.reuse ;  /* 0x00000002ff057819 */ /* 0x100fe40000011604 */
[----:B------:R-:W-:-:S03]  /*7260*/  PRMT R4, RZ, 0x7610, R4 ;  /* 0x00007610ff047816 */ /* 0x000fc60000000004 */
[----:B------:R-:W-:Y:S01]  /*7270*/  IMAD R12, R5, -0x7, R12 ;  /* 0xfffffff9050c7824 */ /* 0x000fe200078e020c */
[----:B0-----:R-:W-:Y:S02]  /*7280*/  @P4 LEA R6, R7, R6, 0x18 ;  /* 0x0000000607064211 */ /* 0x001fe400078ec0ff */
[----:B------:R-:W-:Y:S02]  /*7290*/  SEL R7, RZ, 0x1, !P1 ;  /* 0x00000001ff077807 */ /* 0x000fe40004800000 */
[----:B------:R-:W-:Y:S01]  /*72a0*/  IADD3 R16, P1, R16, UR36, RZ ;  /* 0x0000002410107c10 */ /* 0x000fe2000ff3e0ff */
[----:B------:R0:W-:Y:S01]  /*72b0*/  @P4 SYNCS.ARRIVE.TRANS64.A1T0 RZ, [R6+URZ+0x88], RZ ;  /* 0x000088ff06ff49a7 */ /* 0x0001e2000810003f */
[----:B------:R-:W-:Y:S02]  /*72c0*/  LOP3.LUT R0, R0, R7, RZ, 0x3c, !PT ;  /* 0x0000000700007212 */ /* 0x000fe400078e3cff */
[----:B------:R-:W-:Y:S02]  /*72d0*/  IADD3.X R17, R17, UR42, RZ, P1, !PT ;  /* 0x0000002a11117c10 */ /* 0x000fe40008ffe4ff */
[----:B------:R-:W-:-:S02]  /*72e0*/  ISETP.GE.U32.AND P1, PT, R16, UR4, PT ;  /* 0x0000000410007c0c */ /* 0x000fc4000bf26070 */
[----:B------:R-:W-:Y:S02]  /*72f0*/  @P3 LOP3.LUT R0, R0, 0x1, R5, 0x78, !PT ;  /* 0x0000000100003812 */ /* 0x000fe400078e7805 */
[----:B------:R-:W-:-:S13]  /*7300*/  ISETP.GE.U32.AND.EX P1, PT, R17, UR5, PT, P1 ;  /* 0x0000000511007c0c */ /* 0x000fda000bf26110 */
[----:B0-----:R-:W-:Y:S05]  /*7310*/  @P1 BRA `(.L_x_171) ;  /* 0x00000004004c1947 */ /* 0x001fea0003800000 */
[----:B------:R-:W-:Y:S01]  /*7320*/  ULDC.64 UR4, c[0x0][0x628] ;  /* 0x00018a0000047ab9 */ /* 0x000fe20000000a00 */
[----:B------:R-:W0:Y:S01]  /*7330*/  S2R R15, SR_CTAID.X ;  /* 0x00000000000f7919 */ /* 0x000e220000002500 */
[----:B------:R-:W-:Y:S01]  /*7340*/  ISETP.NE.U32.AND P1, PT, RZ, UR4, PT ;  /* 0x00000004ff007c0c */ /* 0x000fe2000bf25070 */
[----:B------:R-:W-:Y:S01]  /*7350*/  ULDC UR7, c[0x0][0x630] ;  /* 0x00018c0000077ab9 */ /* 0x000fe20000000800 */
[----:B------:R-:W-:Y:S01]  /*7360*/  IMAD.MOV.U32 R4, RZ, RZ, R16 ;  /* 0x000000ffff047224 */ /* 0x000fe200078e0010 */
[----:B------:R-:W1:Y:S01]  /*7370*/  S2R R14, SR_CTAID.Y ;  /* 0x00000000000e7919 */ /* 0x000e620000002600 */
[----:B------:R-:W-:Y:S01]  /*7380*/  ISETP.NE.AND.EX P1, PT, RZ, UR5, PT, P1 ;  /* 0x00000005ff007c0c */ /* 0x000fe2000bf25310 */
[----:B------:R-:W-:-:S12]  /*7390*/  IMAD.MOV.U32 R5, RZ, RZ, R17 ;  /* 0x000000ffff057224 */ /* 0x000fd800078e0011 */
[----:B------:R-:W-:Y:S05]  /*73a0*/  @!P1 BRA `(.L_x_172) ;  /* 0x0000000000289947 */ /* 0x000fea0003800000 */
[----:B------:R-:W-:Y:S02]  /*73b0*/  ULDC UR6, c[0x0][0x634] ;  /* 0x00018d0000067ab9 */ /* 0x000fe40000000800 */
[----:B------:R-:W-:-:S05]  /*73c0*/  IADD3 R9, P1, R16, UR6, RZ ;  /* 0x0000000610097c10 */ /* 0x000fca000ff3e0ff */
[----:B------:R-:W-:-:S04]  /*73d0*/  IMAD.X R19, RZ, RZ, R17, P1 ;  /* 0x000000ffff137224 */ /* 0x000fc800008e0611 */
[----:B------:R-:W-:-:S04]  /*73e0*/  IMAD.WIDE.U32 R6, R19, UR4, RZ ;  /* 0x0000000413067c25 */ /* 0x000fc8000f8e00ff */
[----:B------:R-:W-:-:S04]  /*73f0*/  IMAD.WIDE.U32 R6, P1, R9, UR5, R6 ;  /* 0x0000000509067c25 */ /* 0x000fc8000f820006 */
[----:B------:R-:W-:-:S04]  /*7400*/  IMAD.WIDE.U32 R8, R9, UR4, RZ ;  /* 0x0000000409087c25 */ /* 0x000fc8000f8e00ff */
[----:B------:R-:W-:Y:S01]  /*7410*/  IMAD.X R5, RZ, RZ, RZ, P1 ;  /* 0x000000ffff057224 */ /* 0x000fe200008e06ff */
[----:B------:R-:W-:Y:S01]  /*7420*/  IADD3 RZ, P1, R9, R6, RZ ;  /* 0x0000000609ff7210 */ /* 0x000fe20007f3e0ff */
[----:B------:R-:W-:-:S04]  /*7430*/  IMAD.MOV.U32 R4, RZ, RZ, R7 ;  /* 0x000000ffff047224 */ /* 0x000fc800078e0007 */
[----:B------:R-:W-:-:S08]  /*7440*/  IMAD.WIDE.U32.X R4, R19, UR5, R4, P1 ;  /* 0x0000000513047c25 */ /* 0x000fd000088e0404 */
.L_x_172:
[--C-:B------:R-:W-:Y:S01]  /*7450*/  SHF.R.U64 R8, R4, UR7, R5.reuse ;  /* 0x0000000704087c19 */ /* 0x100fe20008001205 */
[----:B------:R-:W-:Y:S01]  /*7460*/  ULDC.64 UR4, c[0x0][0x620] ;  /* 0x0001880000047ab9 */ /* 0x000fe20000000a00 */
[----:B------:R-:W-:Y:S01]  /*7470*/  SHF.R.U32.HI R4, RZ, UR7, R5 ;  /* 0x00000007ff047c19 */ /* 0x000fe20008011605 */
[----:B------:R-:W2:Y:S01]  /*7480*/  LDC R24, c[0x0][0x144] ;  /* 0x00005100ff187b82 */ /* 0x000ea20000000800 */
[----:B------:R-:W-:Y:S01]  /*7490*/  IADD3 R7, P1, RZ, -R8, RZ ;  /* 0x80000008ff077210 */ /* 0x000fe20007f3e0ff */
[----:B------:R-:W-:Y:S01]  /*74a0*/  ULDC.64 UR8, c[0x0][0x640] ;  /* 0x0001900000087ab9 */ /* 0x000fe20000000a00 */
[----:B0-----:R-:W-:Y:S01]  /*74b0*/  I2FP.F32.U32 R9, R15 ;  /* 0x0000000f00097245 */ /* 0x001fe20000201000 */
[----:B------:R-:W-:Y:S02]  /*74c0*/  ULDC UR6, c[0x0][0x608] ;  /* 0x0001820000067ab9 */ /* 0x000fe40000000800 */
[----:B------:R-:W-:Y:S01]  /*74d0*/  IMAD.X R4, RZ, RZ, ~R4, P1 ;  /* 0x000000ffff047224 */ /* 0x000fe200008e0e04 */
[----:B------:R-:W-:Y:S01]  /*74e0*/  ISETP.NE.U32.AND P1, PT, RZ, UR8, PT ;  /* 0x00000008ff007c0c */ /* 0x000fe2000bf25070 */
[----:B------:R-:W0:Y:S02]  /*74f0*/  LDC R21, c[0x0][0x148] ;  /* 0x00005200ff157b82 */ /* 0x000e240000000800 */
[----:B------:R-:W-:Y:S01]  /*7500*/  IMAD R6, R4, UR4, RZ ;  /* 0x0000000404067c24 */ /* 0x000fe2000f8e02ff */
[----:B------:R-:W-:Y:S01]  /*7510*/  ISETP.NE.AND.EX P1, PT, RZ, UR9, PT, P1 ;  /* 0x00000009ff007c0c */ /* 0x000fe2000bf25310 */
[----:B------:R-:W-:Y:S01]  /*7520*/  IMAD.WIDE.U32 R4, R7, UR4, R16 ;  /* 0x0000000407047c25 */ /* 0x000fe2000f8e0010 */
[----:B------:R-:W-:-:S03]  /*7530*/  ULDC UR4, c[0x0][0x150] ;  /* 0x0000540000047ab9 */ /* 0x000fc60000000800 */
[----:B------:R-:W-:Y:S02]  /*7540*/  IMAD R7, R7, UR5, R6 ;  /* 0x0000000507077c24 */ /* 0x000fe4000f8e0206 */
[----:B------:R-:W-:Y:S01]  /*7550*/  FMUL R6, R9, UR4 ;  /* 0x0000000409067c20 */ /* 0x000fe20008400000 */
[----:B------:R-:W-:Y:S01]  /*7560*/  ULDC UR4, c[0x0][0x618] ;  /* 0x0001860000047ab9 */ /* 0x000fe20000000800 */
[----:B------:R-:W-:Y:S01]  /*7570*/  ULDC UR5, c[0x0][0x154] ;  /* 0x0000550000057ab9 */ /* 0x000fe20000000800 */
[----:B------:R-:W-:-:S03]  /*7580*/  IMAD.IADD R5, R5, 0x1, R7 ;  /* 0x0000000105057824 */ /* 0x000fc600078e0207 */
[----:B------:R-:W3:Y:S02]  /*7590*/  F2I.U32.TRUNC.NTZ R6, R6 ;  /* 0x0000000600067305 */ /* 0x000ee4000020f000 */
[----:B------:R-:W-:Y:S02]  /*75a0*/  SHF.R.U64 R9, R4, UR4, R5 ;  /* 0x0000000404097c19 */ /* 0x000fe40008001205 */
[----:B-1----:R-:W-:-:S05]  /*75b0*/  I2FP.F32.U32 R4, R14 ;  /* 0x0000000e00047245 */ /* 0x002fca0000201000 */
[----:B------:R-:W-:Y:S01]  /*75c0*/  FMUL R22, R4, UR5 ;  /* 0x0000000504167c20 */ /* 0x000fe20008400000 */
[----:B------:R-:W-:Y:S01]  /*75d0*/  SHF.R.U32.HI R4, RZ, UR4, R5 ;  /* 0x00000004ff047c19 */ /* 0x000fe20008011605 */
[----:B------:R-:W-:-:S03]  /*75e0*/  ULDC UR4, c[0x0][0x658] ;  /* 0x0001960000047ab9 */ /* 0x000fc60000000800 */
[--C-:B------:R-:W-:Y:S01]  /*75f0*/  SHF.R.U64 R20, R9, UR6, R4.reuse ;  /* 0x0000000609147c19 */ /* 0x100fe20008001204 */
[----:B------:R-:W1:Y:S01]  /*7600*/  F2I.U32.TRUNC.NTZ R22, R22 ;  /* 0x0000001600167305 */ /* 0x000e62000020f000 */
[----:B------:R-:W-:Y:S01]  /*7610*/  SHF.R.U32.HI R5, RZ, UR6, R4 ;  /* 0x00000006ff057c19 */ /* 0x000fe20008011604 */
[----:B---3--:R-:W-:-:S03]  /*7620*/  IMAD.MOV R6, RZ, RZ, -R6 ;  /* 0x000000ffff067224 */ /* 0x008fc600078e0a06 */
[----:B------:R-:W-:Y:S01]  /*7630*/  SHF.R.U64 R19, R20, UR4, R5 ;  /* 0x0000000414137c19 */ /* 0x000fe20008001205 */
[----:B--2---:R-:W-:Y:S01]  /*7640*/  IMAD R15, R24, R6, R15 ;  /* 0x00000006180f7224 */ /* 0x004fe200078e020f */
[----:B------:R-:W-:-:S03]  /*7650*/  SHF.R.U32.HI R23, RZ, UR4, R5 ;  /* 0x00000004ff177c19 */ /* 0x000fc60008011605 */
[----:B------:R-:W-:Y:S02]  /*7660*/  IMAD.MOV.U32 R4, RZ, RZ, R19 ;  /* 0x000000ffff047224 */ /* 0x000fe400078e0013 */
[----:B------:R-:W-:Y:S01]  /*7670*/  IMAD.MOV.U32 R5, RZ, RZ, R23 ;  /* 0x000000ffff057224 */ /* 0x000fe200078e0017 */
[----:B-1----:R-:W-:Y:S06]  /*7680*/  @!P1 BRA `(.L_x_173) ;  /* 0x0000000000289947 */ /* 0x002fec0003800000 */
[----:B------:R-:W-:Y:S02]  /*7690*/  ULDC UR4, c[0x0][0x64c] ;  /* 0x0001930000047ab9 */ /* 0x000fe40000000800 */
[----:B------:R-:W-:-:S05]  /*76a0*/  IADD3 R5, P1, R19, UR4, RZ ;  /* 0x0000000413057c10 */ /* 0x000fca000ff3e0ff */
[----:B------:R-:W-:-:S04]  /*76b0*/  IMAD.X R23, RZ, RZ, R23, P1 ;  /* 0x000000ffff177224 */ /* 0x000fc800008e0617 */
[----:B------:R-:W-:-:S04]  /*76c0*/  IMAD.WIDE.U32 R6, R23, UR8, RZ ;  /* 0x0000000817067c25 */ /* 0x000fc8000f8e00ff */
[----:B------:R-:W-:-:S04]  /*76d0*/  IMAD.WIDE.U32 R6, P1, R5, UR9, R6 ;  /* 0x0000000905067c25 */ /* 0x000fc8000f820006 */
[----:B------:R-:W-:-:S04]  /*76e0*/  IMAD.WIDE.U32 R4, R5, UR8, RZ ;  /* 0x0000000805047c25 */ /* 0x000fc8000f8e00ff */
[----:B------:R-:W-:Y:S01]  /*76f0*/  IMAD.MOV.U32 R4, RZ, RZ, R7 ;  /* 0x000000ffff047224 */ /* 0x000fe200078e0007 */
[----:B------:R-:W-:Y:S01]  /*7700*/  IADD3 RZ, P3, R5, R6, RZ ;  /* 0x0000000605ff7210 */ /* 0x000fe20007f7e0ff */
[----:B------:R-:W-:-:S04]  /*7710*/  IMAD.X R5, RZ, RZ, RZ, P1 ;  /* 0x000000ffff057224 */ /* 0x000fc800008e06ff */
[----:B------:R-:W-:-:S08]  /*7720*/  IMAD.WIDE.U32.X R4, R23, UR9, R4, P3 ;  /* 0x0000000917047c25 */ /* 0x000fd000098e0404 */
.L_x_173:
[----:B------:R-:W-:Y:S01]  /*7730*/  ISETP.NE.AND P1, PT, R2, 0x1, PT ;  /* 0x000000010200780c */ /* 0x000fe20003f25270 */
[----:B------:R-:W-:Y:S01]  /*7740*/  ULDC UR4, c[0x0][0x648] ;  /* 0x0001920000047ab9 */ /* 0x000fe20000000800 */
[----:B------:R-:W-:Y:S01]  /*7750*/  LOP3.LUT R20, R20, UR16, RZ, 0xc0, !PT ;  /* 0x0000001014147c12 */ /* 0x000fe2000f8ec0ff */
[----:B------:R-:W-:Y:S01]  /*7760*/  IMAD.MOV R22, RZ, RZ, -R22 ;  /* 0x000000ffff167224 */ /* 0x000fe200078e0a16 */
[----:B------:R-:W-:Y:S01]  /*7770*/  SHF.R.U64 R5, R4, UR4, R5 ;  /* 0x0000000404057c19 */ /* 0x000fe20008001205 */
[----:B------:R-:W-:Y:S01]  /*7780*/  ULDC UR4, c[0x0][0x638] ;  /* 0x00018e0000047ab9 */ /* 0x000fe20000000800 */
[----:B------:R-:W-:Y:S01]  /*7790*/  LOP3.LUT R6, R9, UR15, RZ, 0xc0, !PT ;  /* 0x0000000f09067c12 */ /* 0x000fe2000f8ec0ff */
[----:B------:R-:W-:Y:S02]  /*77a0*/  ULDC UR5, c[0x0][0x610] ;  /* 0x0001840000057ab9 */ /* 0x000fe40000000800 */
[----:B------:R-:W-:Y:S02]  /*77b0*/  IMAD.MOV R4, RZ, RZ, -R5 ;  /* 0x000000ffff047224 */ /* 0x000fe400078e0a05 */
[----:B------:R-:W-:-:S02]  /*77c0*/  IMAD R20, R5, UR17, R20 ;  /* 0x0000001105147c24 */ /* 0x000fc4000f8e0214 */
[----:B0-----:R-:W-:Y:S02]  /*77d0*/  @P1 IMAD R15, R21, R22, R14 ;  /* 0x00000016150f1224 */ /* 0x001fe400078e020e */
[----:B------:R-:W-:Y:S01]  /*77e0*/  IMAD R19, R4, UR4, R19 ;  /* 0x0000000404137c24 */ /* 0x000fe2000f8e0213 */
[----:B------:R-:W-:Y:S01]  /*77f0*/  ULDC UR4, c[0x0][0x600] ;  /* 0x0001800000047ab9 */ /* 0x000fe20000000800 */
[----:B------:R-:W-:Y:S02]  /*7800*/  IMAD R15, R20, UR5, R15 ;  /* 0x00000005140f7c24 */ /* 0x000fe4000f8e020f */
[----:B------:R-:W-:Y:S02]  /*7810*/  IMAD R6, R19, UR4, R6 ;  /* 0x0000000413067c24 */ /* 0x000fe4000f8e0206 */
[----:B------:R-:W-:-:S03]  /*7820*/  IMAD.MOV.U32 R4, RZ, RZ, 0x1 ;  /* 0x00000001ff047424 */ /* 0x000fc600078e00ff */
[----:B------:R-:W-:Y:S02]  /*7830*/  SEL R20, R6, R15, !P1 ;  /* 0x0000000f06147207 */ /* 0x000fe40004800000 */
[----:B------:R-:W-:-:S07]  /*7840*/  SEL R19, R15, R6, !P1 ;  /* 0x000000060f137207 */ /* 0x000fce0004800000 */
.L_x_171:
[----:B------:R-:W-:Y:S05]  /*7850*/  BSYNC B1 ;  /* 0x0000000000017941 */ /* 0x000fea0003800000 */
.L_x_170:
[----:B------:R-:W-:-:S13]  /*7860*/  LOP3.LUT P1, RZ, R4, 0xff, RZ, 0xc0, !PT ;  /* 0x000000ff04ff7812 */ /* 0x000fda000782c0ff */
[----:B------:R-:W-:Y:S05]  /*7870*/  @P1 BRA `(.L_x_174) ;  /* 0xfffffff4004c1947 */ /* 0x000fea000383ffff */
[----:B------:R-:W-:Y:S05]  /*7880*/  BSYNC B0 ;  /* 0x0000000000007941 */ /* 0x000fea0003800000 */
.L_x_162:
[----:B------:R-:W-:-:S03]  /*7890*/  UMOV UR4, 0xffffffff ;  /* 0xffffffff00047882 */ /* 0x000fc60000000000 */
[----:B------:R-:W-:Y:S05]  /*78a0*/  BRA.DIV UR4, `(.L_x_175) ;  /* 0x0000000604847947 */ /* 0x000fea000b800000 */
[----:B------:R-:W-:-:S13]  /*78b0*/  ELECT P6, URZ, PT ;  /* 0x00000000003f782f */ /* 0x000fda00038c0000 */
.L_x_192:
[----:B------:R-:W-:Y:S04]  /*78c0*/  BSSY B0, `(.L_x_176) ;  /* 0x0000046000007945 */ /* 0x000fe80003800000 */
[----:B------:R-:W-:Y:S05]  /*78d0*/  @!P6 BRA `(.L_x_177) ;  /* 0x000000040010e947 */ /* 0x000fea0003800000 */
[----:B------:R-:W-:-:S04]  /*78e0*/  LOP3.LUT R18, R18, 0x2, RZ, 0xfc, !PT ;  /* 0x0000000212127812 */ /* 0x000fc800078efcff */
[----:B------:R-:W-:-:S13]  /*78f0*/  ISETP.NE.AND P0, PT, R18, 0x3, PT ;  /* 0x000000031200780c */ /* 0x000fda0003f05270 */
[----:B------:R-:W-:Y:S05]  /*7900*/  @!P0 BRA `(.L_x_178) ;  /* 0x0000000000048947 */ /* 0x000fea0003800000 */
[----:B------:R-:W-:Y:S01]  /*7910*/  BPT.TRAP 0x1 ;  /* 0x000000040000795c */ /* 0x000fe20000300000 */
.L_x_178:
[----:B------:R-:W0:Y:S01]  /*7920*/  S2R R3, SR_CgaCtaId ;  /* 0x0000000000037919 */ /* 0x000e220000008800 */
[----:B------:R-:W-:-:S04]  /*7930*/  MOV R2, 0x400 ;  /* 0x0000040000027802 */ /* 0x000fc80000000f00 */
[----:B0-----:R-:W-:Y:S02]  /*7940*/  LEA R3, R3, R2, 0x18 ;  /* 0x0000000203037211 */ /* 0x001fe400078ec0ff */
[----:B------:R-:W-:-:S03]  /*7950*/  SHF.L.U32 R2, R0, 0x1f, RZ ;  /* 0x0000001f00027819 */ /* 0x000fc600000006ff */
[----:B------:R-:W-:-:S04]  /*7960*/  VIADD R3, R3, 0x38 ;  /* 0x0000003803037836 */ /* 0x000fc80000000000 */
[C---:B------:R-:W-:Y:S02]  /*7970*/  IMAD R7, R12.reuse, 0x8, R3 ;  /* 0x000000080c077824 */ /* 0x040fe400078e0203 */
[----:B------:R-:W-:Y:S02]  /*7980*/  VIADD R12, R12, 0x1 ;  /* 0x000000010c0c7836 */ /* 0x000fe40000000000 */
[----:B------:R-:W0:Y:S03]  /*7990*/  SYNCS.PHASECHK.TRANS64.TRYWAIT P0, [R7+URZ], R2 ;  /* 0x00000002070075a7 */ /* 0x000e26000800017f */
[----:B------:R-:W-:-:S04]  /*79a0*/  ISETP.NE.AND P1, PT, R12, 0x7, PT ;  /* 0x000000070c00780c */ /* 0x000fc80003f25270 */
[----:B------:R-:W-:Y:S02]  /*79b0*/  SEL R5, RZ, 0x1, P1 ;  /* 0x00000001ff057807 */ /* 0x000fe40000800000 */
[----:B------:R-:W-:Y:S02]  /*79c0*/  SEL R12, R12, RZ, P1 ;  /* 0x000000ff0c0c7207 */ /* 0x000fe40000800000 */
[----:B------:R-:W-:-:S03]  /*79d0*/  LOP3.LUT R5, R0, R5, RZ, 0x3c, !PT ;  /* 0x0000000500057212 */ /* 0x000fc600078e3cff */
[----:B------:R-:W-:Y:S01]  /*79e0*/  IMAD R9, R12, 0x8, R3 ;  /* 0x000000080c097824 */ /* 0x000fe200078e0203 */
[----:B------:R-:W-:Y:S01]  /*79f0*/  SHF.L.U32 R4, R5, 0x1f, RZ ;  /* 0x0000001f05047819 */ /* 0x000fe200000006ff */
[----:B0-----:R-:W-:Y:S06]  /*7a00*/  @!P0 BRA `(.L_x_179) ;  /* 0x00000004004c8947 */ /* 0x001fec0003800000 */
.L_x_193:
[----:B------:R-:W1:Y:S01]  /*7a10*/  SYNCS.PHASECHK.TRANS64.TRYWAIT P0, [R9+URZ], R4 ;  /* 0x00000004090075a7 */ /* 0x000e62000800017f */
[----:B------:R-:W-:-:S05]  /*7a20*/  VIADD R0, R12, 0x1 ;  /* 0x000000010c007836 */ /* 0x000fca0000000000 */
[----:B------:R-:W-:-:S04]  /*7a30*/  ISETP.NE.AND P1, PT, R0, 0x7, PT ;  /* 0x000000070000780c */ /* 0x000fc80003f25270 */
[----:B0-----:R-:W-:Y:S02]  /*7a40*/  SEL R2, RZ, 0x1, P1 ;  /* 0x00000001ff027807 */ /* 0x001fe40000800000 */
[----:B------:R-:W-:Y:S02]  /*7a50*/  SEL R0, R0, RZ, P1 ;  /* 0x000000ff00007207 */ /* 0x000fe40000800000 */
[----:B------:R-:W-:-:S03]  /*7a60*/  LOP3.LUT R7, R5, R2, RZ, 0x3c, !PT ;  /* 0x0000000205077212 */ /* 0x000fc600078e3cff */
[----:B------:R-:W-:Y:S01]  /*7a70*/  IMAD R6, R0, 0x8, R3 ;  /* 0x0000000800067824 */ /* 0x000fe200078e0203 */
[----:B------:R-:W-:Y:S01]  /*7a80*/  SHF.L.U32 R5, R7, 0x1f, RZ ;  /* 0x0000001f07057819 */ /* 0x000fe200000006ff */
[----:B-1----:R-:W-:Y:S06]  /*7a90*/  @!P0 BRA `(.L_x_180) ;  /* 0x00000004003c8947 */ /* 0x002fec0003800000 */
.L_x_194:
[----:B------:R-:W1:Y:S01]  /*7aa0*/  SYNCS.PHASECHK.TRANS64.TRYWAIT P0, [R6+URZ], R5 ;  /* 0x00000005060075a7 */ /* 0x000e62000800017f */
[----:B------:R-:W-:-:S05]  /*7ab0*/  VIADD R0, R0, 0x1 ;  /* 0x0000000100007836 */ /* 0x000fca0000000000 */
[----:B------:R-:W-:-:S04]  /*7ac0*/  ISETP.NE.AND P1, PT, R0, 0x7, PT ;  /* 0x000000070000780c */ /* 0x000fc80003f25270 */
[----:B------:R-:W-:Y:S02]  /*7ad0*/  SEL R2, RZ, 0x1, P1 ;  /* 0x00000001ff027807 */ /* 0x000fe40000800000 */
[----:B------:R-:W-:Y:S02]  /*7ae0*/  SEL R0, R0, RZ, P1 ;  /* 0x000000ff00007207 */ /* 0x000fe40000800000 */
[----:B------:R-:W-:-:S03]  /*7af0*/  LOP3.LUT R7, R7, R2, RZ, 0x3c, !PT ;  /* 0x0000000207077212 */ /* 0x000fc600078e3cff */
[----:B0-----:R-:W-:Y:S01]  /*7b00*/  IMAD R9, R0, 0x8, R3 ;  /* 0x0000000800097824 */ /* 0x001fe200078e0203 */
[----:B------:R-:W-:Y:S01]  /*7b10*/  SHF.L.U32 R4, R7, 0x1f, RZ ;  /* 0x0000001f07047819 */ /* 0x000fe200000006ff */
[----:B-1----:R-:W-:Y:S06]  /*7b20*/  @!P0 BRA `(.L_x_181) ;  /* 0x00000004002c8947 */ /* 0x002fec0003800000 */
.L_x_195:
        /* <DEDUP_REMOVED lines=9> */
.L_x_196:
        /* <DEDUP_REMOVED lines=9> */
.L_x_197:
[----:B------:R-:W1:Y:S01]  /*7c50*/  SYNCS.PHASECHK.TRANS64.TRYWAIT P0, [R9+URZ], R4 ;  /* 0x00000004090075a7 */ /* 0x000e62000800017f */
[----:B------:R-:W-:-:S05]  /*7c60*/  VIADD R0, R0, 0x1 ;  /* 0x0000000100007836 */ /* 0x000fca0000000000 */
[----:B------:R-:W-:-:S04]  /*7c70*/  ISETP.NE.AND P1, PT, R0, 0x7, PT ;  /* 0x000000070000780c */ /* 0x000fc80003f25270 */
[----:B------:R-:W-:Y:S02]  /*7c80*/  SEL R2, RZ, 0x1, P1 ;  /* 0x00000001ff027807 */ /* 0x000fe40000800000 */
[----:B------:R-:W-:Y:S02]  /*7c90*/  SEL R0, R0, RZ, P1 ;  /* 0x000000ff00007207 */ /* 0x000fe40000800000 */
[----:B------:R-:W-:Y:S01]  /*7ca0*/  LOP3.LUT R2, R7, R2, RZ, 0x3c, !PT ;  /* 0x0000000207027212 */ /* 0x000fe200078e3cff */
[----:B-1----:R-:W-:Y:S06]  /*7cb0*/  @!P0 BRA `(.L_x_184) ;  /* 0x0000000400048947 */ /* 0x002fec0003800000 */
.L_x_198:
[----:B------:R-:W-:Y:S01]  /*7cc0*/  IMAD R3, R0, 0x8, R3 ;  /* 0x0000000800037824 */ /* 0x000fe200078e0203 */
[----:B------:R-:W-:-:S07]  /*7cd0*/  SHF.L.U32 R0, R2, 0x1f, RZ ;  /* 0x0000001f02007819 */ /* 0x000fce00000006ff */
.L_x_185:
[----:B--2---:R2:W3:Y:S02]  /*7ce0*/  SYNCS.PHASECHK.TRANS64.TRYWAIT P0, [R3+URZ], R0 ;  /* 0x00000000030075a7 */ /* 0x0044e4000800017f */
[----:B---3--:R-:W-:Y:S05]  /*7cf0*/  @!P0 NANOSLEEP.SYNCS 0x989680 ;  /* 0x009896800000895d */ /* 0x008fea0003900000 */
[----:B------:R-:W3:Y:S02]  /*7d00*/  @!P0 SYNCS.PHASECHK.TRANS64 P0, [R3+URZ], R0 ;  /* 0x00000000030085a7 */ /* 0x000ee4000800007f */
[----:B---3--:R-:W-:Y:S05]  /*7d10*/  @!P0 BRA `(.L_x_185) ;  /* 0xfffffffc00f08947 */ /* 0x008fea000383ffff */
.L_x_177:
[----:B------:R-:W-:Y:S05]  /*7d20*/  BSYNC B0 ;  /* 0x0000000000007941 */ /* 0x000fea0003800000 */
.L_x_176:
[----:B------:R-:W-:Y:S05]  /*7d30*/  EXIT ;  /* 0x000000000000794d */ /* 0x000fea0003800000 */
.L_x_17:
[----:B-1----:R1:W2:Y:S02]  /*7d40*/  SYNCS.PHASECHK.TRANS64.TRYWAIT P1, [R3+URZ], R0 ;  /* 0x00000000030075a7 */ /* 0x0022a4000802017f */
[----:B--2---:R-:W-:Y:S05]  /*7d50*/  @!P1 NANOSLEEP.SYNCS 0x989680 ;  /* 0x009896800000995d */ /* 0x004fea0003900000 */
[----:B------:R-:W2:Y:S02]  /*7d60*/  @!P1 SYNCS.PHASECHK.TRANS64 P1, [R3+URZ], R0 ;  /* 0x00000000030095a7 */ /* 0x000ea4000802007f */
[----:B--2---:R-:W-:Y:S05]  /*7d70*/  @!P1 BRA `(.L_x_17) ;  /* 0xfffffffc00f09947 */ /* 0x004fea000383ffff */
[----:B------:R-:W-:Y:S05]  /*7d80*/  BRA `(.L_x_16) ;  /* 0xffffff9400e07947 */ /* 0x000fea000383ffff */
.L_x_22:
[----:B-1----:R-:W-:-:S04]  /*7d90*/  IMAD.U32 R4, RZ, RZ, UR7 ;  /* 0x00000007ff047e24 */ /* 0x002fc8000f8e00ff */
[----:B------:R1:W2:Y:S03]  /*7da0*/  SYNCS.PHASECHK.TRANS64.TRYWAIT P1, [R4+URZ], R3 ;  /* 0x00000003040075a7 */ /* 0x0002a6000802017f */
[----:B--2---:R-:W-:Y:S05]  /*7db0*/  @!P1 NANOSLEEP.SYNCS 0x989680 ;  /* 0x009896800000995d */ /* 0x004fea0003900000 */
[----:B------:R-:W2:Y:S02]  /*7dc0*/  @!P1 SYNCS.PHASECHK.TRANS64 P1, [R4+URZ], R3 ;  /* 0x00000003040095a7 */ /* 0x000ea4000802007f */
[----:B--2---:R-:W-:Y:S05]  /*7dd0*/  @!P1 BRA `(.L_x_22) ;  /* 0xfffffffc00ec9947 */ /* 0x004fea000383ffff */
[----:B------:R-:W-:Y:S05]  /*7de0*/  BRA `(.L_x_21) ;  /* 0xffffff9800ac7947 */ /* 0x000fea000383ffff */
.L_x_163:
[----:B------:R-:W-:Y:S01]  /*7df0*/  BSSY B1, `(.L_x_186) ;  /* 0x0000006000017945 */ /* 0x000fe20003800000 */
[----:B------:R-:W-:-:S07]  /*7e00*/  IMAD.MOV.U32 R15, RZ, RZ, -0x1 ;  /* 0xffffffffff0f7424 */ /* 0x000fce00078e00ff */
[----:B------:R-:W-:Y:S05]  /*7e10*/  WARPSYNC.COLLECTIVE R15, `(.L_x_187) ;  /* 0x000000000f0c7348 */ /* 0x000fea0003c00000 */
[----:B------:R-:W-:Y:S02]  /*7e20*/  ELECT P6, UR62, PT ;  /* 0x00000000003e782f */ /* 0x000fe400038c0000 */
[----:B------:R-:W-:Y:S01]  /*7e30*/  MOV R14, UR62 ;  /* 0x0000003e000e7c02 */ /* 0x000fe20008000f00 */
[----:B------:R-:W-:Y:S10]  /*7e40*/  ENDCOLLECTIVE ;  /* 0x000000000000791b */ /* 0x000ff40003800000 */
.L_x_187:
[----:B------:R-:W-:Y:S05]  /*7e50*/  BSYNC B1 ;  /* 0x0000000000017941 */ /* 0x000fea0003800000 */
.L_x_186:
[----:B------:R-:W-:Y:S05]  /*7e60*/  BRA `(.L_x_188) ;  /* 0xffffffec00dc7947 */ /* 0x000fea000383ffff */
.L_x_166:
[----:B0-----:R0:W1:Y:S02]  /*7e70*/  SYNCS.PHASECHK.TRANS64.TRYWAIT P1, [R14+URZ+0x38], R7 ;  /* 0x000038070e0075a7 */ /* 0x001064000802017f */
[----:B-1----:R-:W-:Y:S05]  /*7e80*/  @!P1 NANOSLEEP.SYNCS 0x989680 ;  /* 0x009896800000995d */ /* 0x002fea0003900000 */
[----:B------:R-:W1:Y:S02]  /*7e90*/  @!P1 SYNCS.PHASECHK.TRANS64 P1, [R14+URZ+0x38], R7 ;  /* 0x000038070e0095a7 */ /* 0x000e64000802007f */
[----:B-1----:R-:W-:Y:S05]  /*7ea0*/  @!P1 BRA `(.L_x_166) ;  /* 0xfffffffc00f09947 */ /* 0x002fea000383ffff */
[----:B------:R-:W-:Y:S05]  /*7eb0*/  BRA `(.L_x_189) ;  /* 0xfffffff000107947 */ /* 0x000fea000383ffff */
.L_x_175:
[----:B------:R-:W-:Y:S01]  /*7ec0*/  BSSY B0, `(.L_x_190) ;  /* 0x0000006000007945 */ /* 0x000fe20003800000 */
[----:B------:R-:W-:-:S07]  /*7ed0*/  IMAD.MOV.U32 R15, RZ, RZ, -0x1 ;  /* 0xffffffffff0f7424 */ /* 0x000fce00078e00ff */
[----:B------:R-:W-:Y:S05]  /*7ee0*/  WARPSYNC.COLLECTIVE R15, `(.L_x_191) ;  /* 0x000000000f0c7348 */ /* 0x000fea0003c00000 */
[----:B------:R-:W-:Y:S02]  /*7ef0*/  ELECT P6, UR62, PT ;  /* 0x00000000003e782f */ /* 0x000fe400038c0000 */
[----:B------:R-:W-:Y:S01]  /*7f00*/  MOV R14, UR62 ;  /* 0x0000003e000e7c02 */ /* 0x000fe20008000f00 */
[----:B------:R-:W-:Y:S10]  /*7f10*/  ENDCOLLECTIVE ;  /* 0x000000000000791b */ /* 0x000ff40003800000 */
.L_x_191:
[----:B------:R-:W-:Y:S05]  /*7f20*/  BSYNC B0 ;  /* 0x0000000000007941 */ /* 0x000fea0003800000 */
.L_x_190:
[----:B------:R-:W-:Y:S05]  /*7f30*/  BRA `(.L_x_192) ;  /* 0xfffffff800607947 */ /* 0x000fea000383ffff */
.L_x_179:
[----:B0-----:R0:W1:Y:S02]  /*7f40*/  SYNCS.PHASECHK.TRANS64.TRYWAIT P0, [R7+URZ], R2 ;  /* 0x00000002070075a7 */ /* 0x001064000800017f */
[----:B-1----:R-:W-:Y:S05]  /*7f50*/  @!P0 NANOSLEEP.SYNCS 0x989680 ;  /* 0x009896800000895d */ /* 0x002fea0003900000 */
[----:B------:R-:W1:Y:S02]  /*7f60*/  @!P0 SYNCS.PHASECHK.TRANS64 P0, [R7+URZ], R2 ;  /* 0x00000002070085a7 */ /* 0x000e64000800007f */
[----:B-1----:R-:W-:Y:S05]  /*7f70*/  @!P0 BRA `(.L_x_179) ;  /* 0xfffffffc00f08947 */ /* 0x002fea000383ffff */
[----:B------:R-:W-:Y:S05]  /*7f80*/  BRA `(.L_x_193) ;  /* 0xfffffff800a07947 */ /* 0x000fea000383ffff */
.L_x_180:
[----:B0-----:R0:W1:Y:S02]  /*7f90*/  SYNCS.PHASECHK.TRANS64.TRYWAIT P0, [R9+URZ], R4 ;  /* 0x00000004090075a7 */ /* 0x001064000800017f */
[----:B-1----:R-:W-:Y:S05]  /*7fa0*/  @!P0 NANOSLEEP.SYNCS 0x989680 ;  /* 0x009896800000895d */ /* 0x002fea0003900000 */
[----:B------:R-:W1:Y:S02]  /*7fb0*/  @!P0 SYNCS.PHASECHK.TRANS64 P0, [R9+URZ], R4 ;  /* 0x00000004090085a7 */ /* 0x000e64000800007f */
[----:B-1----:R-:W-:Y:S05]  /*7fc0*/  @!P0 BRA `(.L_x_180) ;  /* 0xfffffffc00f08947 */ /* 0x002fea000383ffff */
[----:B------:R-:W-:Y:S05]  /*7fd0*/  BRA `(.L_x_194) ;  /* 0xfffffff800b07947 */ /* 0x000fea000383ffff */
.L_x_181:
[----:B0-----:R0:W1:Y:S02]  /*7fe0*/  SYNCS.PHASECHK.TRANS64.TRYWAIT P0, [R6+URZ], R5 ;  /* 0x00000005060075a7 */ /* 0x001064000800017f */
[----:B-1----:R-:W-:Y:S05]  /*7ff0*/  @!P0 NANOSLEEP.SYNCS 0x989680 ;  /* 0x009896800000895d */ /* 0x002fea0003900000 */
[----:B------:R-:W1:Y:S02]  /*8000*/  @!P0 SYNCS.PHASECHK.TRANS64 P0, [R6+URZ], R5 ;  /* 0x00000005060085a7 */ /* 0x000e64000800007f */
[----:B-1----:R-:W-:Y:S05]  /*8010*/  @!P0 BRA `(.L_x_181) ;  /* 0xfffffffc00f08947 */ /* 0x002fea000383ffff */
[----:B------:R-:W-:Y:S05]  /*8020*/  BRA `(.L_x_195) ;  /* 0xfffffff800c07947 */ /* 0x000fea000383ffff */
.L_x_182:
[----:B0-----:R0:W1:Y:S02]  /*8030*/  SYNCS.PHASECHK.TRANS64.TRYWAIT P0, [R9+URZ], R4 ;  /* 0x00000004090075a7 */ /* 0x001064000800017f */
[----:B-1----:R-:W-:Y:S05]  /*8040*/  @!P0 NANOSLEEP.SYNCS 0x989680 ;  /* 0x009896800000895d */ /* 0x002fea0003900000 */
[----:B------:R-:W1:Y:S02]  /*8050*/  @!P0 SYNCS.PHASECHK.TRANS64 P0, [R9+URZ], R4 ;  /* 0x00000004090085a7 */ /* 0x000e64000800007f */
[----:B-1----:R-:W-:Y:S05]  /*8060*/  @!P0 BRA `(.L_x_182) ;  /* 0xfffffffc00f08947 */ /* 0x002fea000383ffff */
[----:B------:R-:W-:Y:S05]  /*8070*/  BRA `(.L_x_196) ;  /* 0xfffffff800d07947 */ /* 0x000fea000383ffff */
.L_x_183:
[----:B0-----:R0:W1:Y:S02]  /*8080*/  SYNCS.PHASECHK.TRANS64.TRYWAIT P0, [R6+URZ], R5 ;  /* 0x00000005060075a7 */ /* 0x001064000800017f */
[----:B-1----:R-:W-:Y:S05]  /*8090*/  @!P0 NANOSLEEP.SYNCS 0x989680 ;  /* 0x009896800000895d */ /* 0x002fea0003900000 */
[----:B------:R-:W1:Y:S02]  /*80a0*/  @!P0 SYNCS.PHASECHK.TRANS64 P0, [R6+URZ], R5 ;  /* 0x00000005060085a7 */ /* 0x000e64000800007f */
[----:B-1----:R-:W-:Y:S05]  /*80b0*/  @!P0 BRA `(.L_x_183) ;  /* 0xfffffffc00f08947 */ /* 0x002fea000383ffff */
[----:B------:R-:W-:Y:S05]  /*80c0*/  BRA `(.L_x_197) ;  /* 0xfffffff800e07947 */ /* 0x000fea000383ffff */
.L_x_184:
[----:B-1----:R1:W2:Y:S02]  /*80d0*/  SYNCS.PHASECHK.TRANS64.TRYWAIT P0, [R9+URZ], R4 ;  /* 0x00000004090075a7 */ /* 0x0022a4000800017f */
[----:B--2---:R-:W-:Y:S05]  /*80e0*/  @!P0 NANOSLEEP.SYNCS 0x989680 ;  /* 0x009896800000895d */ /* 0x004fea0003900000 */
[----:B------:R-:W2:Y:S02]  /*80f0*/  @!P0 SYNCS.PHASECHK.TRANS64 P0, [R9+URZ], R4 ;  /* 0x00000004090085a7 */ /* 0x000ea4000800007f */
[----:B--2---:R-:W-:Y:S05]  /*8100*/  @!P0 BRA `(.L_x_184) ;  /* 0xfffffffc00f08947 */ /* 0x004fea000383ffff */
[----:B------:R-:W-:Y:S05]  /*8110*/  BRA `(.L_x_198) ;  /* 0xfffffff800e87947 */ /* 0x000fea000383ffff */
.L_x_199:
[----:B------:R-:W-:-:S00]  /*8120*/  BRA `(.L_x_199) ;  /* 0xfffffffc00fc7947 */ /* 0x000fc0000383ffff */
[----:B------:R-:W-:-:S00]  /*8130*/  NOP ;  /* 0x0000000000007918 */ /* 0x000fc00000000000 */
        /* <DEDUP_REMOVED lines=12> */
.L_x_200:


//--------------------- .nv.global.init           --------------------------
	.section	.nv.global.init,"aw",@progbits
.nv.global.init:
	.type		$str$22,@object
	.size		$str$22,($str$23 - $str$22)
$str$22:
        /*0000*/ 	.byte	0x6b, 0x5f, 0x74, 0x69, 0x6c, 0x65, 0x5f, 0x63, 0x6f, 0x75, 0x6e, 0x74, 0x20, 0x3e, 0x3d, 0x20
        /*0010*/ 	.byte	0x31, 0x00
	.type		$str$23,@object
	.size		$str$23,(__unnamed_1 - $str$23)
$str$23:
        /*0012*/ 	.byte	0x2f, 0x74, 0x6d, 0x70, 0x2f, 0x63, 0x75, 0x74, 0x6c, 0x61, 0x73, 0x73, 0x5f, 0x73, 0x77, 0x65
        /*0022*/ 	.byte	0x65, 0x70, 0x5f, 0x73, 0x72, 0x63, 0x2f, 0x69, 0x6e, 0x63, 0x6c, 0x75, 0x64, 0x65, 0x2f, 0x63
        /*0032*/ 	.byte	0x75, 0x74, 0x6c, 0x61, 0x73, 0x73, 0x2f, 0x67, 0x65, 0x6d, 0x6d, 0x2f, 0x63, 0x6f, 0x6c, 0x6c
        /*0042*/ 	.byte	0x65, 0x63, 0x74, 0x69, 0x76, 0x65, 0x2f, 0x73, 0x6d, 0x39, 0x30, 0x5f, 0x6d, 0x6d, 0x61, 0x5f
        /*0052*/ 	.byte	0x74, 0x6d, 0x61, 0x5f, 0x67, 0x6d, 0x6d, 0x61, 0x5f, 0x73, 0x73, 0x5f, 0x77, 0x61, 0x72, 0x70
        /*0062*/ 	.byte	0x73, 0x70, 0x65, 0x63, 0x69, 0x61, 0x6c, 0x69, 0x7a, 0x65, 0x64, 0x2e, 0x68, 0x70, 0x70, 0x00
	.type		__unnamed_1,@object
	.size		__unnamed_1,(.L_0 - __unnamed_1)
__unnamed_1:
        /*0072*/ 	.byte	0x76, 0x6f, 0x69, 0x64, 0x20, 0x63, 0x75, 0x74, 0x6c, 0x61, 0x73, 0x73, 0x3a, 0x3a, 0x67, 0x65
        /* <DEDUP_REMOVED lines=179> */
        /*0bb2*/ 	.byte	0x3a, 0x69, 0x64, 0x65, 0x6e, 0x74, 0x69, 0x74, 0x79, 0x5d, 0x00
.L_0:


//--------------------- .nv.shared._ZN7cutlass13device_kernelINS_4gemm6kernel13GemmUniversalIN4cute5tupleIJiiiiEEENS1_10collective13CollectiveMmaINS1_34MainloopSm90TmaGmmaWarpSpecializedILi7ENS5_IJNS4_1CILi1EEESB_SB_EEENS1_35KernelTmaWarpSpecializedCooperativeEEENS5_IJNSA_ILi128EEESF_NSA_ILi64EEEEEENS_6half_tENS5_IJlSB_lEEESI_SJ_NS4_8TiledMMAINS4_8MMA_AtomIJNS4_4SM904GMMA26MMA_64x128x16_F32F16F16_SSILNSN_5MajorE0ELSP_0ELNSN_7ScaleInE1ELSQ_1EEEEEENS4_6LayoutINS5_IJNSA_ILi2EEESB_SB_EEENS5_IJSB_NSA_ILi0EEESW_EEEEENS5_IJNS4_10UnderscoreESZ_SZ_EEEEENS4_13SM90_TMA_LOADENS4_14ComposedLayoutINS4_7SwizzleILi3ELi4ELi3EEENS4_18smem_ptr_flag_bitsILi16EEENST_INS5_IJNSA_ILi8EEESG_EEENS5_IJSG_SB_EEEEEEEvNS4_8identityES12_S1C_vS1D_EENS_8epilogue10collective6detail29Sm90TmaWarpSpecializedAdapterINS1G_15DefaultEpilogueISI_SJ_SJ_NS1F_6thread17LinearCombinationISI_Li1EffLNS1K_9ScaleType4KindE0ELNS_15FloatRoundStyleE2ESI_EENS1_15EpilogueDefaultEEEEEvvEEEEvNT_6ParamsE --------------------------
	.section	.nv.shared._ZN7cutlass13device_kernelINS_4gemm6kernel13GemmUniversalIN4cute5tupleIJiiiiEEENS1_10collective13CollectiveMmaINS1_34MainloopSm90TmaGmmaWarpSpecializedILi7ENS5_IJNS4_1CILi1EEESB_SB_EEENS1_35KernelTmaWarpSpecializedCooperativeEEENS5_IJNSA_ILi128EEESF_NSA_ILi64EEEEEENS_6half_tENS5_IJlSB_lEEESI_SJ_NS4_8TiledMMAINS4_8MMA_AtomIJNS4_4SM904GMMA26MMA_64x128x16_F32F16F16_SSILNSN_5MajorE0ELSP_0ELNSN_7ScaleInE1ELSQ_1EEEEEENS4_6LayoutINS5_IJNSA_ILi2EEESB_SB_EEENS5_IJSB_NSA_ILi0EEESW_EEEEENS5_IJNS4_10UnderscoreESZ_SZ_EEEEENS4_13SM90_TMA_LOADENS4_14ComposedLayoutINS4_7SwizzleILi3ELi4ELi3EEENS4_18smem_ptr_flag_bitsILi16EEENST_INS5_IJNSA_ILi8EEESG_EEENS5_IJSG_SB_EEEEEEEvNS4_8identityES12_S1C_vS1D_EENS_8epilogue10collective6detail29Sm90TmaWarpSpecializedAdapterINS1G_15DefaultEpilogueISI_SJ_SJ_NS1F_6thread17LinearCombinationISI_Li1EffLNS1K_9ScaleType4KindE0ELNS_15FloatRoundStyleE2ESI_EENS1_15EpilogueDefaultEEEEEvvEEEEvNT_6ParamsE,"aw",@nobits
	.sectionflags	@""
	.align	16
	.zero		1024


//--------------------- .nv.shared.reserved.0     --------------------------
	.section	.nv.shared.reserved.0,"aw",@nobits
	.weak		__nv_reservedSMEM_offset_0_alias
	.size		__nv_reservedSMEM_offset_0_alias, 0, 0
	.other		__nv_reservedSMEM_offset_0_alias,@"STO_CUDA_RESERVED_SHARED STV_DEFAULT"
__nv_reservedSMEM_offset_0_alias:
	.zero		0


//--------------------- .nv.global                --------------------------
	.section	.nv.global,"aw",@nobits
.nv.global:
	.type		_ZN39_INTERNAL_d4d38f5d_4_k_cu_c938fcea_24514cute1_E,@object
	.size		_ZN39_INTERNAL_d4d38f5d_4_k_cu_c938fcea_24514cute1_E,(_ZN39_INTERNAL_d4d38f5d_4_k_cu_c938fcea_24514cuda3std3__45__cpo6cbeginE - _ZN39_INTERNAL_d4d38f5d_4_k_cu_c938fcea_24514cute1_E)
_ZN39_INTERNAL_d4d38f5d_4_k_cu_c938fcea_24514cute1_E:
	.zero		1
	.type		_ZN39_INTERNAL_d4d38f5d_4_k_cu_c938fcea_24514cuda3std3__45__cpo6cbeginE,@object
	.size		_ZN39_INTERNAL_d4d38f5d_4_k_cu_c938fcea_24514cuda3std3__45__cpo6cbeginE,(_ZN39_INTERNAL_d4d38f5d_4_k_cu_c938fcea_24514cuda3std3__48in_placeE - _ZN39_INTERNAL_d4d38f5d_4_k_cu_c938fcea_24514cuda3std3__45__cpo6cbeginE)
_ZN39_INTERNAL_d4d38f5d_4_k_cu_c938fcea_24514cuda3std3__45__cpo6cbeginE:
	.zero		1
	.type		_ZN39_INTERNAL_d4d38f5d_4_k_cu_c938fcea_24514cuda3std3__48in_placeE,@object
	.size		_ZN39_INTERNAL_d4d38f5d_4_k_cu_c938fcea_24514cuda3std3__48in_placeE,(_ZN39_INTERNAL_d4d38f5d_4_k_cu_c938fcea_24514cuda3std6ranges3__45__cpo9iter_moveE - _ZN39_INTERNAL_d4d38f5d_4_k_cu_c938fcea_24514cuda3std3__48in_placeE)
_ZN39_INTERNAL_d4d38f5d_4_k_cu_c938fcea_24514cuda3std3__48in_placeE:
	.zero		1
	.type		_ZN39_INTERNAL_d4d38f5d_4_k_cu_c938fcea_24514cuda3std6ranges3__45__cpo9iter_moveE,@object
	.size		_ZN39_INTERNAL_d4d38f5d_4_k_cu_c938fcea_24514cuda3std6ranges3__45__cpo9iter_moveE,(_ZN39_INTERNAL_d4d38f5d_4_k_cu_c938fcea_24514cuda3std3__45__cpo5beginE - _ZN39_INTERNAL_d4d38f5d_4_k_cu_c938fcea_24514cuda3std6ranges3__45__cpo9iter_moveE)
_ZN39_INTERNAL_d4d38f5d_4_k_cu_c938fcea_24514cuda3std6ranges3__45__cpo9iter_moveE:
	.zero		1
	.type		_ZN39_INTERNAL_d4d38f5d_4_k_cu_c938fcea_24514cuda3std3__45__cpo5beginE,@object
	.size		_ZN39_INTERNAL_d4d38f5d_4_k_cu_c938fcea_24514cuda3std3__45__cpo5beginE,(_ZN39_INTERNAL_d4d38f5d_4_k_cu_c938fcea_24514cuda3std3__441_GLOBAL__N__d4d38f5d_4_k_cu_c938fcea_24516ignoreE - _ZN39_INTERNAL_d4d38f5d_4_k_cu_c938fcea_24514cuda3std3__45__cpo5beginE)
_ZN39_INTERNAL_d4d38f5d_4_k_cu_c938fcea_24514cuda3std3__45__cpo5beginE:
	.zero		1
	.type		_ZN39_INTERNAL_d4d38f5d_4_k_cu_c938fcea_24514cuda3std3__441_GLOBAL__N__d4d38f5d_4_k_cu_c938fcea_24516ignoreE,@object
	.size		_ZN39_INTERNAL_d4d38f5d_4_k_cu_c938fcea_24514cuda3std3__441_GLOBAL__N__d4d38f5d_4_k_cu_c938fcea_24516ignoreE,(_ZN39_INTERNAL_d4d38f5d_4_k_cu_c938fcea_24514cute7productE - _ZN39_INTERNAL_d4d38f5d_4_k_cu_c938fcea_24514cuda3std3__441_GLOBAL__N__d4d38f5d_4_k_cu_c938fcea_24516ignoreE)
_ZN39_INTERNAL_d4d38f5d_4_k_cu_c938fcea_24514cuda3std3__441_GLOBAL__N__d4d38f5d_4_k_cu_c938fcea_24516ignoreE:
	.zero		1
	.type		_ZN39_INTERNAL_d4d38f5d_4_k_cu_c938fcea_24514cute7productE,@object
	.size		_ZN39_INTERNAL_d4d38f5d_4_k_cu_c938fcea_24514cute7productE,(_ZN39_INTERNAL_d4d38f5d_4_k_cu_c938fcea_24514cuda3std3__45__cpo3endE - _ZN39_INTERNAL_d4d38f5d_4_k_cu_c938fcea_24514cute7productE)
_ZN39_INTERNAL_d4d38f5d_4_k_cu_c938fcea_24514cute7productE:
	.zero		1
	.type		_ZN39_INTERNAL_d4d38f5d_4_k_cu_c938fcea_24514cuda3std3__45__cpo3endE,@object
	.size		_ZN39_INTERNAL_d4d38f5d_4_k_cu_c938fcea_24514cuda3std3__45__cpo3endE,(_ZN39_INTERNAL_d4d38f5d_4_k_cu_c938fcea_24514cuda3std3__419piecewise_constructE - _ZN39_INTERNAL_d4d38f5d_4_k_cu_c938fcea_24514cuda3std3__45__cpo3endE)
_ZN39_INTERNAL_d4d38f5d_4_k_cu_c938fcea_24514cuda3std3__45__cpo3endE:
	.zero		1
	.type		_ZN39_INTERNAL_d4d38f5d_4_k_cu_c938fcea_24514cuda3std3__419piecewise_constructE,@object
	.size		_ZN39_INTERNAL_d4d38f5d_4_k_cu_c938fcea_24514cuda3std3__419piecewise_constructE,(_ZN39_INTERNAL_d4d38f5d_4_k_cu_c938fcea_24514cuda3std3__45__cpo4cendE - _ZN39_INTERNAL_d4d38f5d_4_k_cu_c938fcea_24514cuda3std3__419piecewise_constructE)
_ZN39_INTERNAL_d4d38f5d_4_k_cu_c938fcea_24514cuda3std3__419piecewise_constructE:
	.zero		1
	.type		_ZN39_INTERNAL_d4d38f5d_4_k_cu_c938fcea_24514cuda3std3__45__cpo4cendE,@object
	.size		_ZN39_INTERNAL_d4d38f5d_4_k_cu_c938fcea_24514cuda3std3__45__cpo4cendE,(_ZN39_INTERNAL_d4d38f5d_4_k_cu_c938fcea_24514cuda3std6ranges3__45__cpo4swapE - _ZN39_INTERNAL_d4d38f5d_4_k_cu_c938fcea_24514cuda3std3__45__cpo4cendE)
_ZN39_INTERNAL_d4d38f5d_4_k_cu_c938fcea_24514cuda3std3__45__cpo4cendE:
	.zero		1
	.type		_ZN39_INTERNAL_d4d38f5d_4_k_cu_c938fcea_24514cuda3std6ranges3__45__cpo4swapE,@object
	.size		_ZN39_INTERNAL_d4d38f5d_4_k_cu_c938fcea_24514cuda3std6ranges3__45__cpo4swapE,(.L_8 - _ZN39_INTERNAL_d4d38f5d_4_k_cu_c938fcea_24514cuda3std6ranges3__45__cpo4swapE)
_ZN39_INTERNAL_d4d38f5d_4_k_cu_c938fcea_24514cuda3std6ranges3__45__cpo4swapE:
	.zero		1
.L_8:


//--------------------- .nv.constant0._ZN7cutlass13device_kernelINS_4gemm6kernel13GemmUniversalIN4cute5tupleIJiiiiEEENS1_10collective13CollectiveMmaINS1_34MainloopSm90TmaGmmaWarpSpecializedILi7ENS5_IJNS4_1CILi1EEESB_SB_EEENS1_35KernelTmaWarpSpecializedCooperativeEEENS5_IJNSA_ILi128EEESF_NSA_ILi64EEEEEENS_6half_tENS5_IJlSB_lEEESI_SJ_NS4_8TiledMMAINS4_8MMA_AtomIJNS4_4SM904GMMA26MMA_64x128x16_F32F16F16_SSILNSN_5MajorE0ELSP_0ELNSN_7ScaleInE1ELSQ_1EEEEEENS4_6LayoutINS5_IJNSA_ILi2EEESB_SB_EEENS5_IJSB_NSA_ILi0EEESW_EEEEENS5_IJNS4_10UnderscoreESZ_SZ_EEEEENS4_13SM90_TMA_LOADENS4_14ComposedLayoutINS4_7SwizzleILi3ELi4ELi3EEENS4_18smem_ptr_flag_bitsILi16EEENST_INS5_IJNSA_ILi8EEESG_EEENS5_IJSG_SB_EEEEEEEvNS4_8identityES12_S1C_vS1D_EENS_8epilogue10collective6detail29Sm90TmaWarpSpecializedAdapterINS1G_15DefaultEpilogueISI_SJ_SJ_NS1F_6thread17LinearCombinationISI_Li1EffLNS1K_9ScaleType4KindE0ELNS_15FloatRoundStyleE2ESI_EENS1_15EpilogueDefaultEEEEEvvEEEEvNT_6ParamsE --------------------------
	.section	.nv.constant0._ZN7cutlass13device_kernelINS_4gemm6kernel13GemmUniversalIN4cute5tupleIJiiiiEEENS1_10collective13CollectiveMmaINS1_34MainloopSm90TmaGmmaWarpSpecializedILi7ENS5_IJNS4_1CILi1EEESB_SB_EEENS1_35KernelTmaWarpSpecializedCooperativeEEENS5_IJNSA_ILi128EEESF_NSA_ILi64EEEEEENS_6half_tENS5_IJlSB_lEEESI_SJ_NS4_8TiledMMAINS4_8MMA_AtomIJNS4_4SM904GMMA26MMA_64x128x16_F32F16F16_SSILNSN_5MajorE0ELSP_0ELNSN_7ScaleInE1ELSQ_1EEEEEENS4_6LayoutINS5_IJNSA_ILi2EEESB_SB_EEENS5_IJSB_NSA_ILi0EEESW_EEEEENS5_IJNS4_10UnderscoreESZ_SZ_EEEEENS4_13SM90_TMA_LOADENS4_14ComposedLayoutINS4_7SwizzleILi3ELi4ELi3EEENS4_18smem_ptr_flag_bitsILi16EEENST_INS5_IJNSA_ILi8EEESG_EEENS5_IJSG_SB_EEEEEEEvNS4_8identityES12_S1C_vS1D_EENS_8epilogue10collective6detail29Sm90TmaWarpSpecializedAdapterINS1G_15DefaultEpilogueISI_SJ_SJ_NS1F_6thread17LinearCombinationISI_Li1EffLNS1K_9ScaleType4KindE0ELNS_15FloatRoundStyleE2ESI_EENS1_15EpilogueDefaultEEEEEvvEEEEvNT_6ParamsE,"a",@progbits
	.sectionflags	@""
	.align	4
.nv.constant0._ZN7cutlass13device_kernelINS_4gemm6kernel13GemmUniversalIN4cute5tupleIJiiiiEEENS1_10collective13CollectiveMmaINS1_34MainloopSm90TmaGmmaWarpSpecializedILi7ENS5_IJNS4_1CILi1EEESB_SB_EEENS1_35KernelTmaWarpSpecializedCooperativeEEENS5_IJNSA_ILi128EEESF_NSA_ILi64EEEEEENS_6half_tENS5_IJlSB_lEEESI_SJ_NS4_8TiledMMAINS4_8MMA_AtomIJNS4_4SM904GMMA26MMA_64x128x16_F32F16F16_SSILNSN_5MajorE0ELSP_0ELNSN_7ScaleInE1ELSQ_1EEEEEENS4_6LayoutINS5_IJNSA_ILi2EEESB_SB_EEENS5_IJSB_NSA_ILi0EEESW_EEEEENS5_IJNS4_10UnderscoreESZ_SZ_EEEEENS4_13SM90_TMA_LOADENS4_14ComposedLayoutINS4_7SwizzleILi3ELi4ELi3EEENS4_18smem_ptr_flag_bitsILi16EEENST_INS5_IJNSA_ILi8EEESG_EEENS5_IJSG_SB_EEEEEEEvNS4_8identityES12_S1C_vS1D_EENS_8epilogue10collective6detail29Sm90TmaWarpSpecializedAdapterINS1G_15DefaultEpilogueISI_SJ_SJ_NS1F_6thread17LinearCombinationISI_Li1EffLNS1K_9ScaleType4KindE0ELNS_15FloatRoundStyleE2ESI_EENS1_15EpilogueDefaultEEEEEvvEEEEvNT_6ParamsE:
	.zero		1664


//--------------------- SYMBOLS --------------------------

	.type		.nv.reservedSmem.offset0,@object
	.size		.nv.reservedSmem.offset0,0x4
	.type		__assertfail,@function
